//
// Generated by NVIDIA NVVM Compiler
//
// Compiler Build ID: CL-36424714
// Cuda compilation tools, release 13.0, V13.0.88
// Based on NVVM 20.0.0
//

.version 9.0
.target sm_100
.address_size 64

	// .globl	_Z18get_boundaries_gpuP5PointiPiii
.func  (.param .b64 func_retval0) __internal_accurate_pow
(
	.param .b64 __internal_accurate_pow_param_0
)
;

.visible .entry _Z18get_boundaries_gpuP5PointiPiii(
	.param .u64 .ptr .align 1 _Z18get_boundaries_gpuP5PointiPiii_param_0,
	.param .u32 _Z18get_boundaries_gpuP5PointiPiii_param_1,
	.param .u64 .ptr .align 1 _Z18get_boundaries_gpuP5PointiPiii_param_2,
	.param .u32 _Z18get_boundaries_gpuP5PointiPiii_param_3,
	.param .u32 _Z18get_boundaries_gpuP5PointiPiii_param_4
)
{
	.local .align 8 .b8 	__local_depot0[80];
	.reg .b64 	%SP;
	.reg .b64 	%SPL;
	.reg .pred 	%p<160>;
	.reg .b32 	%r<239>;
	.reg .b64 	%rd<110>;
	.reg .b64 	%fd<246>;

	mov.u64 	%SPL, __local_depot0;
	ld.param.u64 	%rd15, [_Z18get_boundaries_gpuP5PointiPiii_param_0];
	ld.param.u32 	%r42, [_Z18get_boundaries_gpuP5PointiPiii_param_3];
	ld.param.u32 	%r44, [_Z18get_boundaries_gpuP5PointiPiii_param_4];
	cvta.to.global.u64 	%rd1, %rd15;
	add.u64 	%rd2, %SPL, 0;
	add.u64 	%rd3, %SPL, 40;
	mov.u32 	%r45, %tid.x;
	mov.u32 	%r46, %tid.y;
	mov.u32 	%r47, %ctaid.x;
	mov.u32 	%r48, %ctaid.y;
	shl.b32 	%r49, %r47, 5;
	shl.b32 	%r50, %r45, 2;
	add.s32 	%r1, %r49, %r50;
	shl.b32 	%r51, %r48, 5;
	shl.b32 	%r52, %r46, 2;
	add.s32 	%r53, %r51, %r52;
	setp.ge.s32 	%p2, %r1, %r42;
	setp.ge.s32 	%p3, %r53, %r44;
	or.pred  	%p4, %p2, %p3;
	@%p4 bra 	$L__BB0_98;
	cvt.rn.f64.u32 	%fd115, %r1;
	add.f64 	%fd1, %fd115, 0d3FF8000000000000;
	cvt.rn.f64.u32 	%fd116, %r53;
	add.f64 	%fd2, %fd116, 0d3FF8000000000000;
	mov.f64 	%fd117, 0d4000000000000000;
	{
	.reg .b32 %temp; 
	mov.b64 	{%temp, %r3}, %fd117;
	}
	and.b32  	%r4, %r3, 2146435072;
	setp.eq.s32 	%p5, %r4, 1062207488;
	setp.lt.s32 	%p7, %r3, 0;
	selp.b32 	%r5, 0, 2146435072, %p7;
	and.b32  	%r54, %r3, 2147483647;
	setp.ne.s32 	%p8, %r54, 1071644672;
	and.pred  	%p1, %p5, %p8;
	or.b32  	%r6, %r5, -2147483648;
	ld.global.f64 	%fd118, [%rd1];
	ld.global.f64 	%fd3, [%rd1+8];
	sub.f64 	%fd4, %fd118, %fd1;
	{
	.reg .b32 %temp; 
	mov.b64 	{%temp, %r7}, %fd4;
	}
	abs.f64 	%fd5, %fd4;
	{ // callseq 0, 0
	.param .b64 param0;
	st.param.f64 	[param0], %fd5;
	.param .b64 retval0;
	call.uni (retval0), 
	__internal_accurate_pow, 
	(
	param0
	);
	ld.param.f64 	%fd119, [retval0];
	} // callseq 0
	setp.lt.s32 	%p9, %r7, 0;
	neg.f64 	%fd121, %fd119;
	selp.f64 	%fd122, %fd121, %fd119, %p5;
	selp.f64 	%fd123, %fd122, %fd119, %p9;
	setp.eq.f64 	%p10, %fd4, 0d0000000000000000;
	selp.b32 	%r55, %r7, 0, %p5;
	or.b32  	%r56, %r55, 2146435072;
	selp.b32 	%r57, %r56, %r55, %p7;
	mov.b32 	%r58, 0;
	mov.b64 	%fd124, {%r58, %r57};
	selp.f64 	%fd234, %fd124, %fd123, %p10;
	add.f64 	%fd125, %fd4, 0d4000000000000000;
	{
	.reg .b32 %temp; 
	mov.b64 	{%temp, %r59}, %fd125;
	}
	and.b32  	%r60, %r59, 2146435072;
	setp.ne.s32 	%p11, %r60, 2146435072;
	@%p11 bra 	$L__BB0_6;
	setp.num.f64 	%p12, %fd4, %fd4;
	@%p12 bra 	$L__BB0_4;
	mov.f64 	%fd126, 0d4000000000000000;
	add.rn.f64 	%fd234, %fd4, %fd126;
	bra.uni 	$L__BB0_6;
$L__BB0_4:
	setp.neu.f64 	%p13, %fd5, 0d7FF0000000000000;
	@%p13 bra 	$L__BB0_6;
	selp.b32 	%r61, %r6, %r5, %p1;
	selp.b32 	%r62, %r61, %r5, %p9;
	mov.b32 	%r63, 0;
	mov.b64 	%fd234, {%r63, %r62};
$L__BB0_6:
	setp.eq.f64 	%p18, %fd4, 0d3FF0000000000000;
	selp.f64 	%fd10, 0d3FF0000000000000, %fd234, %p18;
	sub.f64 	%fd11, %fd3, %fd2;
	{
	.reg .b32 %temp; 
	mov.b64 	{%temp, %r8}, %fd11;
	}
	abs.f64 	%fd12, %fd11;
	{ // callseq 1, 0
	.param .b64 param0;
	st.param.f64 	[param0], %fd12;
	.param .b64 retval0;
	call.uni (retval0), 
	__internal_accurate_pow, 
	(
	param0
	);
	ld.param.f64 	%fd127, [retval0];
	} // callseq 1
	setp.lt.s32 	%p19, %r8, 0;
	neg.f64 	%fd129, %fd127;
	selp.f64 	%fd130, %fd129, %fd127, %p5;
	selp.f64 	%fd131, %fd130, %fd127, %p19;
	setp.eq.f64 	%p20, %fd11, 0d0000000000000000;
	selp.b32 	%r64, %r8, 0, %p5;
	or.b32  	%r65, %r64, 2146435072;
	selp.b32 	%r66, %r65, %r64, %p7;
	mov.b32 	%r67, 0;
	mov.b64 	%fd132, {%r67, %r66};
	selp.f64 	%fd235, %fd132, %fd131, %p20;
	add.f64 	%fd133, %fd11, 0d4000000000000000;
	{
	.reg .b32 %temp; 
	mov.b64 	{%temp, %r68}, %fd133;
	}
	and.b32  	%r69, %r68, 2146435072;
	setp.ne.s32 	%p21, %r69, 2146435072;
	@%p21 bra 	$L__BB0_11;
	setp.num.f64 	%p22, %fd11, %fd11;
	@%p22 bra 	$L__BB0_9;
	mov.f64 	%fd134, 0d4000000000000000;
	add.rn.f64 	%fd235, %fd11, %fd134;
	bra.uni 	$L__BB0_11;
$L__BB0_9:
	setp.neu.f64 	%p23, %fd12, 0d7FF0000000000000;
	@%p23 bra 	$L__BB0_11;
	setp.lt.s32 	%p24, %r8, 0;
	selp.b32 	%r70, %r6, %r5, %p1;
	selp.b32 	%r71, %r70, %r5, %p24;
	mov.b32 	%r72, 0;
	mov.b64 	%fd235, {%r72, %r71};
$L__BB0_11:
	setp.lt.s32 	%p25, %r3, 0;
	setp.eq.s32 	%p26, %r4, 1062207488;
	setp.eq.f64 	%p28, %fd11, 0d3FF0000000000000;
	selp.f64 	%fd135, 0d3FF0000000000000, %fd235, %p28;
	add.f64 	%fd136, %fd10, %fd135;
	sqrt.rn.f64 	%fd17, %fd136;
	st.local.f64 	[%rd2], %fd17;
	ld.global.u32 	%r9, [%rd1+16];
	st.local.u32 	[%rd3], %r9;
	ld.global.f64 	%fd137, [%rd1+24];
	ld.global.f64 	%fd18, [%rd1+32];
	sub.f64 	%fd19, %fd137, %fd1;
	{
	.reg .b32 %temp; 
	mov.b64 	{%temp, %r10}, %fd19;
	}
	abs.f64 	%fd20, %fd19;
	{ // callseq 2, 0
	.param .b64 param0;
	st.param.f64 	[param0], %fd20;
	.param .b64 retval0;
	call.uni (retval0), 
	__internal_accurate_pow, 
	(
	param0
	);
	ld.param.f64 	%fd138, [retval0];
	} // callseq 2
	setp.lt.s32 	%p29, %r10, 0;
	neg.f64 	%fd140, %fd138;
	selp.f64 	%fd141, %fd140, %fd138, %p26;
	selp.f64 	%fd142, %fd141, %fd138, %p29;
	setp.eq.f64 	%p30, %fd19, 0d0000000000000000;
	selp.b32 	%r73, %r10, 0, %p26;
	or.b32  	%r74, %r73, 2146435072;
	selp.b32 	%r75, %r74, %r73, %p25;
	mov.b32 	%r76, 0;
	mov.b64 	%fd143, {%r76, %r75};
	selp.f64 	%fd236, %fd143, %fd142, %p30;
	add.f64 	%fd144, %fd19, 0d4000000000000000;
	{
	.reg .b32 %temp; 
	mov.b64 	{%temp, %r77}, %fd144;
	}
	and.b32  	%r78, %r77, 2146435072;
	setp.ne.s32 	%p31, %r78, 2146435072;
	@%p31 bra 	$L__BB0_16;
	setp.nan.f64 	%p32, %fd19, %fd19;
	@%p32 bra 	$L__BB0_15;
	setp.neu.f64 	%p33, %fd20, 0d7FF0000000000000;
	@%p33 bra 	$L__BB0_16;
	selp.b32 	%r80, %r6, %r5, %p1;
	selp.b32 	%r81, %r80, %r5, %p29;
	mov.b32 	%r82, 0;
	mov.b64 	%fd236, {%r82, %r81};
	bra.uni 	$L__BB0_16;
$L__BB0_15:
	mov.f64 	%fd145, 0d4000000000000000;
	add.rn.f64 	%fd236, %fd19, %fd145;
$L__BB0_16:
	setp.eq.f64 	%p38, %fd19, 0d3FF0000000000000;
	selp.f64 	%fd25, 0d3FF0000000000000, %fd236, %p38;
	sub.f64 	%fd26, %fd18, %fd2;
	{
	.reg .b32 %temp; 
	mov.b64 	{%temp, %r11}, %fd26;
	}
	abs.f64 	%fd27, %fd26;
	{ // callseq 3, 0
	.param .b64 param0;
	st.param.f64 	[param0], %fd27;
	.param .b64 retval0;
	call.uni (retval0), 
	__internal_accurate_pow, 
	(
	param0
	);
	ld.param.f64 	%fd146, [retval0];
	} // callseq 3
	setp.lt.s32 	%p39, %r11, 0;
	neg.f64 	%fd148, %fd146;
	selp.f64 	%fd149, %fd148, %fd146, %p26;
	selp.f64 	%fd150, %fd149, %fd146, %p39;
	setp.eq.f64 	%p40, %fd26, 0d0000000000000000;
	selp.b32 	%r83, %r11, 0, %p26;
	or.b32  	%r84, %r83, 2146435072;
	selp.b32 	%r85, %r84, %r83, %p25;
	mov.b32 	%r86, 0;
	mov.b64 	%fd151, {%r86, %r85};
	selp.f64 	%fd237, %fd151, %fd150, %p40;
	add.f64 	%fd152, %fd26, 0d4000000000000000;
	{
	.reg .b32 %temp; 
	mov.b64 	{%temp, %r87}, %fd152;
	}
	and.b32  	%r88, %r87, 2146435072;
	setp.ne.s32 	%p41, %r88, 2146435072;
	@%p41 bra 	$L__BB0_21;
	setp.nan.f64 	%p42, %fd26, %fd26;
	@%p42 bra 	$L__BB0_20;
	setp.neu.f64 	%p43, %fd27, 0d7FF0000000000000;
	@%p43 bra 	$L__BB0_21;
	selp.b32 	%r90, %r6, %r5, %p1;
	selp.b32 	%r91, %r90, %r5, %p39;
	mov.b32 	%r92, 0;
	mov.b64 	%fd237, {%r92, %r91};
	bra.uni 	$L__BB0_21;
$L__BB0_20:
	mov.f64 	%fd153, 0d4000000000000000;
	add.rn.f64 	%fd237, %fd26, %fd153;
$L__BB0_21:
	ld.param.u64 	%rd97, [_Z18get_boundaries_gpuP5PointiPiii_param_0];
	setp.eq.f64 	%p48, %fd26, 0d3FF0000000000000;
	selp.f64 	%fd154, 0d3FF0000000000000, %fd237, %p48;
	add.f64 	%fd155, %fd25, %fd154;
	sqrt.rn.f64 	%fd32, %fd155;
	st.local.f64 	[%rd2+8], %fd32;
	cvta.to.global.u64 	%rd19, %rd97;
	ld.global.u32 	%r12, [%rd19+40];
	st.local.u32 	[%rd3+4], %r12;
	ld.global.f64 	%fd156, [%rd19+48];
	ld.global.f64 	%fd33, [%rd19+56];
	sub.f64 	%fd34, %fd156, %fd1;
	{
	.reg .b32 %temp; 
	mov.b64 	{%temp, %r13}, %fd34;
	}
	abs.f64 	%fd35, %fd34;
	{ // callseq 4, 0
	.param .b64 param0;
	st.param.f64 	[param0], %fd35;
	.param .b64 retval0;
	call.uni (retval0), 
	__internal_accurate_pow, 
	(
	param0
	);
	ld.param.f64 	%fd157, [retval0];
	} // callseq 4
	setp.lt.s32 	%p49, %r13, 0;
	neg.f64 	%fd159, %fd157;
	selp.f64 	%fd160, %fd159, %fd157, %p26;
	selp.f64 	%fd161, %fd160, %fd157, %p49;
	setp.eq.f64 	%p50, %fd34, 0d0000000000000000;
	selp.b32 	%r93, %r13, 0, %p26;
	or.b32  	%r94, %r93, 2146435072;
	selp.b32 	%r95, %r94, %r93, %p25;
	mov.b32 	%r96, 0;
	mov.b64 	%fd162, {%r96, %r95};
	selp.f64 	%fd238, %fd162, %fd161, %p50;
	add.f64 	%fd163, %fd34, 0d4000000000000000;
	{
	.reg .b32 %temp; 
	mov.b64 	{%temp, %r97}, %fd163;
	}
	and.b32  	%r98, %r97, 2146435072;
	setp.ne.s32 	%p51, %r98, 2146435072;
	@%p51 bra 	$L__BB0_26;
	setp.nan.f64 	%p52, %fd34, %fd34;
	@%p52 bra 	$L__BB0_25;
	setp.neu.f64 	%p53, %fd35, 0d7FF0000000000000;
	@%p53 bra 	$L__BB0_26;
	or.b32  	%r99, %r5, -2147483648;
	selp.b32 	%r100, %r99, %r5, %p1;
	selp.b32 	%r101, %r100, %r5, %p49;
	mov.b32 	%r102, 0;
	mov.b64 	%fd238, {%r102, %r101};
	bra.uni 	$L__BB0_26;
$L__BB0_25:
	mov.f64 	%fd164, 0d4000000000000000;
	add.rn.f64 	%fd238, %fd34, %fd164;
$L__BB0_26:
	setp.eq.f64 	%p58, %fd34, 0d3FF0000000000000;
	selp.f64 	%fd40, 0d3FF0000000000000, %fd238, %p58;
	sub.f64 	%fd41, %fd33, %fd2;
	{
	.reg .b32 %temp; 
	mov.b64 	{%temp, %r14}, %fd41;
	}
	abs.f64 	%fd42, %fd41;
	{ // callseq 5, 0
	.param .b64 param0;
	st.param.f64 	[param0], %fd42;
	.param .b64 retval0;
	call.uni (retval0), 
	__internal_accurate_pow, 
	(
	param0
	);
	ld.param.f64 	%fd165, [retval0];
	} // callseq 5
	setp.lt.s32 	%p59, %r14, 0;
	neg.f64 	%fd167, %fd165;
	selp.f64 	%fd168, %fd167, %fd165, %p26;
	selp.f64 	%fd169, %fd168, %fd165, %p59;
	setp.eq.f64 	%p60, %fd41, 0d0000000000000000;
	selp.b32 	%r103, %r14, 0, %p26;
	or.b32  	%r104, %r103, 2146435072;
	selp.b32 	%r105, %r104, %r103, %p25;
	mov.b32 	%r106, 0;
	mov.b64 	%fd170, {%r106, %r105};
	selp.f64 	%fd239, %fd170, %fd169, %p60;
	add.f64 	%fd171, %fd41, 0d4000000000000000;
	{
	.reg .b32 %temp; 
	mov.b64 	{%temp, %r107}, %fd171;
	}
	and.b32  	%r108, %r107, 2146435072;
	setp.ne.s32 	%p61, %r108, 2146435072;
	@%p61 bra 	$L__BB0_31;
	setp.nan.f64 	%p62, %fd41, %fd41;
	@%p62 bra 	$L__BB0_30;
	setp.neu.f64 	%p63, %fd42, 0d7FF0000000000000;
	@%p63 bra 	$L__BB0_31;
	or.b32  	%r109, %r5, -2147483648;
	selp.b32 	%r110, %r109, %r5, %p1;
	selp.b32 	%r111, %r110, %r5, %p59;
	mov.b32 	%r112, 0;
	mov.b64 	%fd239, {%r112, %r111};
	bra.uni 	$L__BB0_31;
$L__BB0_30:
	mov.f64 	%fd172, 0d4000000000000000;
	add.rn.f64 	%fd239, %fd41, %fd172;
$L__BB0_31:
	ld.param.u64 	%rd98, [_Z18get_boundaries_gpuP5PointiPiii_param_0];
	setp.eq.f64 	%p68, %fd41, 0d3FF0000000000000;
	selp.f64 	%fd173, 0d3FF0000000000000, %fd239, %p68;
	add.f64 	%fd174, %fd40, %fd173;
	sqrt.rn.f64 	%fd47, %fd174;
	st.local.f64 	[%rd2+16], %fd47;
	cvta.to.global.u64 	%rd20, %rd98;
	ld.global.u32 	%r15, [%rd20+64];
	st.local.u32 	[%rd3+8], %r15;
	ld.global.f64 	%fd175, [%rd20+72];
	ld.global.f64 	%fd48, [%rd20+80];
	sub.f64 	%fd49, %fd175, %fd1;
	{
	.reg .b32 %temp; 
	mov.b64 	{%temp, %r16}, %fd49;
	}
	abs.f64 	%fd50, %fd49;
	{ // callseq 6, 0
	.param .b64 param0;
	st.param.f64 	[param0], %fd50;
	.param .b64 retval0;
	call.uni (retval0), 
	__internal_accurate_pow, 
	(
	param0
	);
	ld.param.f64 	%fd176, [retval0];
	} // callseq 6
	setp.lt.s32 	%p69, %r16, 0;
	neg.f64 	%fd178, %fd176;
	selp.f64 	%fd179, %fd178, %fd176, %p26;
	selp.f64 	%fd180, %fd179, %fd176, %p69;
	setp.eq.f64 	%p70, %fd49, 0d0000000000000000;
	selp.b32 	%r113, %r16, 0, %p26;
	or.b32  	%r114, %r113, 2146435072;
	selp.b32 	%r115, %r114, %r113, %p25;
	mov.b32 	%r116, 0;
	mov.b64 	%fd181, {%r116, %r115};
	selp.f64 	%fd240, %fd181, %fd180, %p70;
	add.f64 	%fd182, %fd49, 0d4000000000000000;
	{
	.reg .b32 %temp; 
	mov.b64 	{%temp, %r117}, %fd182;
	}
	and.b32  	%r118, %r117, 2146435072;
	setp.ne.s32 	%p71, %r118, 2146435072;
	@%p71 bra 	$L__BB0_36;
	setp.nan.f64 	%p72, %fd49, %fd49;
	@%p72 bra 	$L__BB0_35;
	setp.neu.f64 	%p73, %fd50, 0d7FF0000000000000;
	@%p73 bra 	$L__BB0_36;
	or.b32  	%r119, %r5, -2147483648;
	selp.b32 	%r120, %r119, %r5, %p1;
	selp.b32 	%r121, %r120, %r5, %p69;
	mov.b32 	%r122, 0;
	mov.b64 	%fd240, {%r122, %r121};
	bra.uni 	$L__BB0_36;
$L__BB0_35:
	mov.f64 	%fd183, 0d4000000000000000;
	add.rn.f64 	%fd240, %fd49, %fd183;
$L__BB0_36:
	setp.eq.f64 	%p78, %fd49, 0d3FF0000000000000;
	selp.f64 	%fd55, 0d3FF0000000000000, %fd240, %p78;
	sub.f64 	%fd56, %fd48, %fd2;
	{
	.reg .b32 %temp; 
	mov.b64 	{%temp, %r17}, %fd56;
	}
	abs.f64 	%fd57, %fd56;
	{ // callseq 7, 0
	.param .b64 param0;
	st.param.f64 	[param0], %fd57;
	.param .b64 retval0;
	call.uni (retval0), 
	__internal_accurate_pow, 
	(
	param0
	);
	ld.param.f64 	%fd184, [retval0];
	} // callseq 7
	setp.lt.s32 	%p79, %r17, 0;
	neg.f64 	%fd186, %fd184;
	selp.f64 	%fd187, %fd186, %fd184, %p26;
	selp.f64 	%fd188, %fd187, %fd184, %p79;
	setp.eq.f64 	%p80, %fd56, 0d0000000000000000;
	selp.b32 	%r123, %r17, 0, %p26;
	or.b32  	%r124, %r123, 2146435072;
	selp.b32 	%r125, %r124, %r123, %p25;
	mov.b32 	%r126, 0;
	mov.b64 	%fd189, {%r126, %r125};
	selp.f64 	%fd241, %fd189, %fd188, %p80;
	add.f64 	%fd190, %fd56, 0d4000000000000000;
	{
	.reg .b32 %temp; 
	mov.b64 	{%temp, %r127}, %fd190;
	}
	and.b32  	%r128, %r127, 2146435072;
	setp.ne.s32 	%p81, %r128, 2146435072;
	@%p81 bra 	$L__BB0_41;
	setp.nan.f64 	%p82, %fd56, %fd56;
	@%p82 bra 	$L__BB0_40;
	setp.neu.f64 	%p83, %fd57, 0d7FF0000000000000;
	@%p83 bra 	$L__BB0_41;
	or.b32  	%r129, %r5, -2147483648;
	selp.b32 	%r130, %r129, %r5, %p1;
	selp.b32 	%r131, %r130, %r5, %p79;
	mov.b32 	%r132, 0;
	mov.b64 	%fd241, {%r132, %r131};
	bra.uni 	$L__BB0_41;
$L__BB0_40:
	mov.f64 	%fd191, 0d4000000000000000;
	add.rn.f64 	%fd241, %fd56, %fd191;
$L__BB0_41:
	ld.param.u64 	%rd99, [_Z18get_boundaries_gpuP5PointiPiii_param_0];
	setp.eq.f64 	%p88, %fd56, 0d3FF0000000000000;
	selp.f64 	%fd192, 0d3FF0000000000000, %fd241, %p88;
	add.f64 	%fd193, %fd55, %fd192;
	sqrt.rn.f64 	%fd194, %fd193;
	st.local.f64 	[%rd2+24], %fd194;
	cvta.to.global.u64 	%rd21, %rd99;
	ld.global.u32 	%r133, [%rd21+88];
	st.local.u32 	[%rd3+12], %r133;
	ld.global.f64 	%fd195, [%rd21+96];
	ld.global.f64 	%fd62, [%rd21+104];
	sub.f64 	%fd63, %fd195, %fd1;
	{
	.reg .b32 %temp; 
	mov.b64 	{%temp, %r18}, %fd63;
	}
	abs.f64 	%fd64, %fd63;
	{ // callseq 8, 0
	.param .b64 param0;
	st.param.f64 	[param0], %fd64;
	.param .b64 retval0;
	call.uni (retval0), 
	__internal_accurate_pow, 
	(
	param0
	);
	ld.param.f64 	%fd196, [retval0];
	} // callseq 8
	setp.lt.s32 	%p89, %r18, 0;
	neg.f64 	%fd198, %fd196;
	selp.f64 	%fd199, %fd198, %fd196, %p26;
	selp.f64 	%fd200, %fd199, %fd196, %p89;
	setp.eq.f64 	%p90, %fd63, 0d0000000000000000;
	selp.b32 	%r134, %r18, 0, %p26;
	or.b32  	%r135, %r134, 2146435072;
	selp.b32 	%r136, %r135, %r134, %p25;
	mov.b32 	%r137, 0;
	mov.b64 	%fd201, {%r137, %r136};
	selp.f64 	%fd242, %fd201, %fd200, %p90;
	add.f64 	%fd202, %fd63, 0d4000000000000000;
	{
	.reg .b32 %temp; 
	mov.b64 	{%temp, %r138}, %fd202;
	}
	and.b32  	%r139, %r138, 2146435072;
	setp.ne.s32 	%p91, %r139, 2146435072;
	@%p91 bra 	$L__BB0_46;
	setp.nan.f64 	%p92, %fd63, %fd63;
	@%p92 bra 	$L__BB0_45;
	setp.neu.f64 	%p93, %fd64, 0d7FF0000000000000;
	@%p93 bra 	$L__BB0_46;
	or.b32  	%r140, %r5, -2147483648;
	selp.b32 	%r141, %r140, %r5, %p1;
	selp.b32 	%r142, %r141, %r5, %p89;
	mov.b32 	%r143, 0;
	mov.b64 	%fd242, {%r143, %r142};
	bra.uni 	$L__BB0_46;
$L__BB0_45:
	mov.f64 	%fd203, 0d4000000000000000;
	add.rn.f64 	%fd242, %fd63, %fd203;
$L__BB0_46:
	setp.eq.f64 	%p98, %fd63, 0d3FF0000000000000;
	selp.f64 	%fd69, 0d3FF0000000000000, %fd242, %p98;
	sub.f64 	%fd70, %fd62, %fd2;
	{
	.reg .b32 %temp; 
	mov.b64 	{%temp, %r19}, %fd70;
	}
	abs.f64 	%fd71, %fd70;
	{ // callseq 9, 0
	.param .b64 param0;
	st.param.f64 	[param0], %fd71;
	.param .b64 retval0;
	call.uni (retval0), 
	__internal_accurate_pow, 
	(
	param0
	);
	ld.param.f64 	%fd204, [retval0];
	} // callseq 9
	setp.lt.s32 	%p99, %r19, 0;
	neg.f64 	%fd206, %fd204;
	selp.f64 	%fd207, %fd206, %fd204, %p26;
	selp.f64 	%fd208, %fd207, %fd204, %p99;
	setp.eq.f64 	%p100, %fd70, 0d0000000000000000;
	selp.b32 	%r144, %r19, 0, %p26;
	or.b32  	%r145, %r144, 2146435072;
	selp.b32 	%r146, %r145, %r144, %p25;
	mov.b32 	%r147, 0;
	mov.b64 	%fd209, {%r147, %r146};
	selp.f64 	%fd243, %fd209, %fd208, %p100;
	add.f64 	%fd210, %fd70, 0d4000000000000000;
	{
	.reg .b32 %temp; 
	mov.b64 	{%temp, %r148}, %fd210;
	}
	and.b32  	%r149, %r148, 2146435072;
	setp.ne.s32 	%p101, %r149, 2146435072;
	@%p101 bra 	$L__BB0_51;
	setp.nan.f64 	%p102, %fd70, %fd70;
	@%p102 bra 	$L__BB0_50;
	setp.neu.f64 	%p103, %fd71, 0d7FF0000000000000;
	@%p103 bra 	$L__BB0_51;
	or.b32  	%r150, %r5, -2147483648;
	selp.b32 	%r151, %r150, %r5, %p1;
	selp.b32 	%r152, %r151, %r5, %p99;
	mov.b32 	%r153, 0;
	mov.b64 	%fd243, {%r153, %r152};
	bra.uni 	$L__BB0_51;
$L__BB0_50:
	mov.f64 	%fd211, 0d4000000000000000;
	add.rn.f64 	%fd243, %fd70, %fd211;
$L__BB0_51:
	ld.param.u64 	%rd100, [_Z18get_boundaries_gpuP5PointiPiii_param_0];
	setp.eq.f64 	%p105, %fd70, 0d3FF0000000000000;
	selp.f64 	%fd212, 0d3FF0000000000000, %fd243, %p105;
	add.f64 	%fd213, %fd69, %fd212;
	sqrt.rn.f64 	%fd76, %fd213;
	st.local.f64 	[%rd2+32], %fd76;
	cvta.to.global.u64 	%rd4, %rd100;
	ld.global.u32 	%r20, [%rd4+112];
	st.local.u32 	[%rd3+16], %r20;
	setp.leu.f64 	%p106, %fd17, %fd32;
	mov.b64 	%rd102, 1;
	@%p106 bra 	$L__BB0_53;
	st.local.f64 	[%rd2+8], %fd17;
	st.local.u32 	[%rd3+4], %r9;
	mov.b64 	%rd102, 0;
$L__BB0_53:
	shl.b64 	%rd25, %rd102, 3;
	add.s64 	%rd26, %rd2, %rd25;
	st.local.f64 	[%rd26], %fd32;
	shl.b64 	%rd27, %rd102, 2;
	add.s64 	%rd28, %rd3, %rd27;
	st.local.u32 	[%rd28], %r12;
	ld.local.f64 	%fd77, [%rd2+8];
	setp.leu.f64 	%p107, %fd77, %fd47;
	mov.b64 	%rd103, 2;
	@%p107 bra 	$L__BB0_56;
	st.local.f64 	[%rd2+16], %fd77;
	ld.local.u32 	%r154, [%rd3+4];
	st.local.u32 	[%rd3+8], %r154;
	ld.local.f64 	%fd78, [%rd2];
	setp.leu.f64 	%p108, %fd78, %fd47;
	mov.b64 	%rd103, 1;
	@%p108 bra 	$L__BB0_56;
	st.local.f64 	[%rd2+8], %fd78;
	ld.local.u32 	%r155, [%rd3];
	st.local.u32 	[%rd3+4], %r155;
	mov.b64 	%rd103, 0;
$L__BB0_56:
	shl.b64 	%rd32, %rd103, 3;
	add.s64 	%rd33, %rd2, %rd32;
	st.local.f64 	[%rd33], %fd47;
	shl.b64 	%rd34, %rd103, 2;
	add.s64 	%rd35, %rd3, %rd34;
	st.local.u32 	[%rd35], %r15;
	ld.local.f64 	%fd79, [%rd2+24];
	ld.local.u32 	%r21, [%rd3+12];
	ld.local.f64 	%fd80, [%rd2+16];
	setp.leu.f64 	%p109, %fd80, %fd79;
	mov.b64 	%rd104, 3;
	@%p109 bra 	$L__BB0_60;
	st.local.f64 	[%rd2+24], %fd80;
	ld.local.u32 	%r156, [%rd3+8];
	st.local.u32 	[%rd3+12], %r156;
	ld.local.f64 	%fd81, [%rd2+8];
	setp.leu.f64 	%p110, %fd81, %fd79;
	mov.b64 	%rd104, 2;
	@%p110 bra 	$L__BB0_60;
	st.local.f64 	[%rd2+16], %fd81;
	ld.local.u32 	%r157, [%rd3+4];
	st.local.u32 	[%rd3+8], %r157;
	ld.local.f64 	%fd82, [%rd2];
	setp.leu.f64 	%p111, %fd82, %fd79;
	mov.b64 	%rd104, 1;
	@%p111 bra 	$L__BB0_60;
	st.local.f64 	[%rd2+8], %fd82;
	ld.local.u32 	%r158, [%rd3];
	st.local.u32 	[%rd3+4], %r158;
	mov.b64 	%rd104, 0;
$L__BB0_60:
	shl.b64 	%rd40, %rd104, 3;
	add.s64 	%rd41, %rd2, %rd40;
	st.local.f64 	[%rd41], %fd79;
	shl.b64 	%rd42, %rd104, 2;
	add.s64 	%rd43, %rd3, %rd42;
	st.local.u32 	[%rd43], %r21;
	ld.local.f64 	%fd83, [%rd2+24];
	setp.leu.f64 	%p112, %fd83, %fd76;
	mov.b64 	%rd105, 4;
	@%p112 bra 	$L__BB0_65;
	st.local.f64 	[%rd2+32], %fd83;
	ld.local.u32 	%r159, [%rd3+12];
	st.local.u32 	[%rd3+16], %r159;
	ld.local.f64 	%fd84, [%rd2+16];
	setp.leu.f64 	%p113, %fd84, %fd76;
	mov.b64 	%rd105, 3;
	@%p113 bra 	$L__BB0_65;
	st.local.f64 	[%rd2+24], %fd84;
	ld.local.u32 	%r160, [%rd3+8];
	st.local.u32 	[%rd3+12], %r160;
	ld.local.f64 	%fd85, [%rd2+8];
	setp.leu.f64 	%p114, %fd85, %fd76;
	mov.b64 	%rd105, 2;
	@%p114 bra 	$L__BB0_65;
	st.local.f64 	[%rd2+16], %fd85;
	ld.local.u32 	%r161, [%rd3+4];
	st.local.u32 	[%rd3+8], %r161;
	ld.local.f64 	%fd86, [%rd2];
	setp.leu.f64 	%p115, %fd86, %fd76;
	mov.b64 	%rd105, 1;
	@%p115 bra 	$L__BB0_65;
	st.local.f64 	[%rd2+8], %fd86;
	ld.local.u32 	%r162, [%rd3];
	st.local.u32 	[%rd3+4], %r162;
	mov.b64 	%rd105, 0;
$L__BB0_65:
	ld.param.u32 	%r232, [_Z18get_boundaries_gpuP5PointiPiii_param_1];
	shl.b64 	%rd48, %rd105, 3;
	add.s64 	%rd49, %rd2, %rd48;
	st.local.f64 	[%rd49], %fd76;
	shl.b64 	%rd50, %rd105, 2;
	add.s64 	%rd51, %rd3, %rd50;
	st.local.u32 	[%rd51], %r20;
	setp.lt.s32 	%p116, %r232, 6;
	@%p116 bra 	$L__BB0_94;
	mov.b32 	%r234, 5;
	or.b32  	%r170, %r5, -2147483648;
	selp.b32 	%r171, %r170, %r5, %p1;
$L__BB0_67:
	setp.lt.s32 	%p117, %r3, 0;
	setp.eq.s32 	%p118, %r4, 1062207488;
	mul.wide.u32 	%rd52, %r234, 24;
	add.s64 	%rd9, %rd4, %rd52;
	ld.global.f64 	%fd214, [%rd9];
	ld.global.f64 	%fd87, [%rd9+8];
	sub.f64 	%fd88, %fd214, %fd1;
	{
	.reg .b32 %temp; 
	mov.b64 	{%temp, %r23}, %fd88;
	}
	abs.f64 	%fd89, %fd88;
	{ // callseq 10, 0
	.param .b64 param0;
	st.param.f64 	[param0], %fd89;
	.param .b64 retval0;
	call.uni (retval0), 
	__internal_accurate_pow, 
	(
	param0
	);
	ld.param.f64 	%fd215, [retval0];
	} // callseq 10
	setp.lt.s32 	%p120, %r23, 0;
	neg.f64 	%fd217, %fd215;
	selp.f64 	%fd218, %fd217, %fd215, %p118;
	selp.f64 	%fd219, %fd218, %fd215, %p120;
	setp.eq.f64 	%p121, %fd88, 0d0000000000000000;
	selp.b32 	%r164, %r23, 0, %p118;
	or.b32  	%r165, %r164, 2146435072;
	selp.b32 	%r166, %r165, %r164, %p117;
	mov.b32 	%r167, 0;
	mov.b64 	%fd220, {%r167, %r166};
	selp.f64 	%fd244, %fd220, %fd219, %p121;
	add.f64 	%fd221, %fd88, 0d4000000000000000;
	{
	.reg .b32 %temp; 
	mov.b64 	{%temp, %r168}, %fd221;
	}
	and.b32  	%r169, %r168, 2146435072;
	setp.ne.s32 	%p122, %r169, 2146435072;
	@%p122 bra 	$L__BB0_72;
	setp.num.f64 	%p123, %fd88, %fd88;
	@%p123 bra 	$L__BB0_70;
	mov.f64 	%fd222, 0d4000000000000000;
	add.rn.f64 	%fd244, %fd88, %fd222;
	bra.uni 	$L__BB0_72;
$L__BB0_70:
	setp.neu.f64 	%p124, %fd89, 0d7FF0000000000000;
	@%p124 bra 	$L__BB0_72;
	selp.b32 	%r172, %r171, %r5, %p120;
	mov.b32 	%r173, 0;
	mov.b64 	%fd244, {%r173, %r172};
$L__BB0_72:
	setp.eq.f64 	%p129, %fd88, 0d3FF0000000000000;
	selp.f64 	%fd94, 0d3FF0000000000000, %fd244, %p129;
	sub.f64 	%fd95, %fd87, %fd2;
	{
	.reg .b32 %temp; 
	mov.b64 	{%temp, %r24}, %fd95;
	}
	abs.f64 	%fd96, %fd95;
	{ // callseq 11, 0
	.param .b64 param0;
	st.param.f64 	[param0], %fd96;
	.param .b64 retval0;
	call.uni (retval0), 
	__internal_accurate_pow, 
	(
	param0
	);
	ld.param.f64 	%fd223, [retval0];
	} // callseq 11
	setp.lt.s32 	%p130, %r24, 0;
	neg.f64 	%fd225, %fd223;
	selp.f64 	%fd226, %fd225, %fd223, %p118;
	selp.f64 	%fd227, %fd226, %fd223, %p130;
	setp.eq.f64 	%p131, %fd95, 0d0000000000000000;
	selp.b32 	%r174, %r24, 0, %p118;
	or.b32  	%r175, %r174, 2146435072;
	selp.b32 	%r176, %r175, %r174, %p117;
	mov.b32 	%r177, 0;
	mov.b64 	%fd228, {%r177, %r176};
	selp.f64 	%fd245, %fd228, %fd227, %p131;
	add.f64 	%fd229, %fd95, 0d4000000000000000;
	{
	.reg .b32 %temp; 
	mov.b64 	{%temp, %r178}, %fd229;
	}
	and.b32  	%r179, %r178, 2146435072;
	setp.ne.s32 	%p132, %r179, 2146435072;
	@%p132 bra 	$L__BB0_77;
	setp.num.f64 	%p133, %fd95, %fd95;
	@%p133 bra 	$L__BB0_75;
	mov.f64 	%fd230, 0d4000000000000000;
	add.rn.f64 	%fd245, %fd95, %fd230;
	bra.uni 	$L__BB0_77;
$L__BB0_75:
	setp.neu.f64 	%p134, %fd96, 0d7FF0000000000000;
	@%p134 bra 	$L__BB0_77;
	or.b32  	%r180, %r5, -2147483648;
	selp.b32 	%r181, %r180, %r5, %p1;
	selp.b32 	%r182, %r181, %r5, %p130;
	mov.b32 	%r183, 0;
	mov.b64 	%fd245, {%r183, %r182};
$L__BB0_77:
	setp.eq.f64 	%p136, %fd95, 0d3FF0000000000000;
	selp.f64 	%fd231, 0d3FF0000000000000, %fd245, %p136;
	add.f64 	%fd232, %fd94, %fd231;
	sqrt.rn.f64 	%fd101, %fd232;
	ld.local.f64 	%fd233, [%rd2+32];
	setp.geu.f64 	%p137, %fd101, %fd233;
	@%p137 bra 	$L__BB0_93;
	st.local.f64 	[%rd2+32], %fd101;
	ld.global.u32 	%r25, [%rd9+16];
	st.local.u32 	[%rd3+16], %r25;
	ld.local.f64 	%fd102, [%rd2+8];
	ld.local.u32 	%r26, [%rd3+4];
	ld.local.f64 	%fd103, [%rd2];
	setp.leu.f64 	%p138, %fd103, %fd102;
	mov.b64 	%rd106, 1;
	@%p138 bra 	$L__BB0_80;
	st.local.f64 	[%rd2+8], %fd103;
	ld.local.u32 	%r184, [%rd3];
	st.local.u32 	[%rd3+4], %r184;
	mov.b64 	%rd106, 0;
$L__BB0_80:
	shl.b64 	%rd56, %rd106, 3;
	add.s64 	%rd57, %rd2, %rd56;
	st.local.f64 	[%rd57], %fd102;
	shl.b64 	%rd58, %rd106, 2;
	add.s64 	%rd59, %rd3, %rd58;
	st.local.u32 	[%rd59], %r26;
	ld.local.f64 	%fd104, [%rd2+16];
	ld.local.u32 	%r27, [%rd3+8];
	ld.local.f64 	%fd105, [%rd2+8];
	setp.leu.f64 	%p139, %fd105, %fd104;
	mov.b64 	%rd107, 2;
	@%p139 bra 	$L__BB0_83;
	st.local.f64 	[%rd2+16], %fd105;
	ld.local.u32 	%r185, [%rd3+4];
	st.local.u32 	[%rd3+8], %r185;
	ld.local.f64 	%fd106, [%rd2];
	setp.leu.f64 	%p140, %fd106, %fd104;
	mov.b64 	%rd107, 1;
	@%p140 bra 	$L__BB0_83;
	st.local.f64 	[%rd2+8], %fd106;
	ld.local.u32 	%r186, [%rd3];
	st.local.u32 	[%rd3+4], %r186;
	mov.b64 	%rd107, 0;
$L__BB0_83:
	shl.b64 	%rd63, %rd107, 3;
	add.s64 	%rd64, %rd2, %rd63;
	st.local.f64 	[%rd64], %fd104;
	shl.b64 	%rd65, %rd107, 2;
	add.s64 	%rd66, %rd3, %rd65;
	st.local.u32 	[%rd66], %r27;
	ld.local.f64 	%fd107, [%rd2+24];
	ld.local.u32 	%r28, [%rd3+12];
	ld.local.f64 	%fd108, [%rd2+16];
	setp.leu.f64 	%p141, %fd108, %fd107;
	mov.b64 	%rd108, 3;
	@%p141 bra 	$L__BB0_87;
	st.local.f64 	[%rd2+24], %fd108;
	ld.local.u32 	%r187, [%rd3+8];
	st.local.u32 	[%rd3+12], %r187;
	ld.local.f64 	%fd109, [%rd2+8];
	setp.leu.f64 	%p142, %fd109, %fd107;
	mov.b64 	%rd108, 2;
	@%p142 bra 	$L__BB0_87;
	st.local.f64 	[%rd2+16], %fd109;
	ld.local.u32 	%r188, [%rd3+4];
	st.local.u32 	[%rd3+8], %r188;
	ld.local.f64 	%fd110, [%rd2];
	setp.leu.f64 	%p143, %fd110, %fd107;
	mov.b64 	%rd108, 1;
	@%p143 bra 	$L__BB0_87;
	st.local.f64 	[%rd2+8], %fd110;
	ld.local.u32 	%r189, [%rd3];
	st.local.u32 	[%rd3+4], %r189;
	mov.b64 	%rd108, 0;
$L__BB0_87:
	shl.b64 	%rd71, %rd108, 3;
	add.s64 	%rd72, %rd2, %rd71;
	st.local.f64 	[%rd72], %fd107;
	shl.b64 	%rd73, %rd108, 2;
	add.s64 	%rd74, %rd3, %rd73;
	st.local.u32 	[%rd74], %r28;
	ld.local.f64 	%fd111, [%rd2+24];
	setp.leu.f64 	%p144, %fd111, %fd101;
	mov.b64 	%rd109, 4;
	@%p144 bra 	$L__BB0_92;
	st.local.f64 	[%rd2+32], %fd111;
	ld.local.u32 	%r190, [%rd3+12];
	st.local.u32 	[%rd3+16], %r190;
	ld.local.f64 	%fd112, [%rd2+16];
	setp.leu.f64 	%p145, %fd112, %fd101;
	mov.b64 	%rd109, 3;
	@%p145 bra 	$L__BB0_92;
	st.local.f64 	[%rd2+24], %fd112;
	ld.local.u32 	%r191, [%rd3+8];
	st.local.u32 	[%rd3+12], %r191;
	ld.local.f64 	%fd113, [%rd2+8];
	setp.leu.f64 	%p146, %fd113, %fd101;
	mov.b64 	%rd109, 2;
	@%p146 bra 	$L__BB0_92;
	st.local.f64 	[%rd2+16], %fd113;
	ld.local.u32 	%r192, [%rd3+4];
	st.local.u32 	[%rd3+8], %r192;
	ld.local.f64 	%fd114, [%rd2];
	setp.leu.f64 	%p147, %fd114, %fd101;
	mov.b64 	%rd109, 1;
	@%p147 bra 	$L__BB0_92;
	st.local.f64 	[%rd2+8], %fd114;
	ld.local.u32 	%r193, [%rd3];
	st.local.u32 	[%rd3+4], %r193;
	mov.b64 	%rd109, 0;
$L__BB0_92:
	shl.b64 	%rd79, %rd109, 3;
	add.s64 	%rd80, %rd2, %rd79;
	st.local.f64 	[%rd80], %fd101;
	shl.b64 	%rd81, %rd109, 2;
	add.s64 	%rd82, %rd3, %rd81;
	st.local.u32 	[%rd82], %r25;
$L__BB0_93:
	ld.param.u32 	%r233, [_Z18get_boundaries_gpuP5PointiPiii_param_1];
	add.s32 	%r234, %r234, 1;
	setp.ne.s32 	%p148, %r234, %r233;
	@%p148 bra 	$L__BB0_67;
$L__BB0_94:
	ld.param.u64 	%rd101, [_Z18get_boundaries_gpuP5PointiPiii_param_2];
	add.u64 	%rd84, %SPL, 60;
	mov.b32 	%r235, 0;
	st.local.u32 	[%rd84], %r235;
	st.local.u32 	[%rd84+4], %r235;
	st.local.u32 	[%rd84+8], %r235;
	st.local.u32 	[%rd84+12], %r235;
	st.local.u32 	[%rd84+16], %r235;
	ld.local.u32 	%r195, [%rd3];
	mul.wide.s32 	%rd85, %r195, 4;
	add.s64 	%rd86, %rd84, %rd85;
	ld.local.u32 	%r196, [%rd86];
	add.s32 	%r197, %r196, 1;
	st.local.u32 	[%rd86], %r197;
	ld.local.u32 	%r198, [%rd3+4];
	mul.wide.s32 	%rd87, %r198, 4;
	add.s64 	%rd88, %rd84, %rd87;
	ld.local.u32 	%r199, [%rd88];
	add.s32 	%r200, %r199, 1;
	st.local.u32 	[%rd88], %r200;
	ld.local.u32 	%r201, [%rd3+8];
	mul.wide.s32 	%rd89, %r201, 4;
	add.s64 	%rd90, %rd84, %rd89;
	ld.local.u32 	%r202, [%rd90];
	add.s32 	%r203, %r202, 1;
	st.local.u32 	[%rd90], %r203;
	ld.local.u32 	%r204, [%rd3+12];
	mul.wide.s32 	%rd91, %r204, 4;
	add.s64 	%rd92, %rd84, %rd91;
	ld.local.u32 	%r205, [%rd92];
	add.s32 	%r206, %r205, 1;
	st.local.u32 	[%rd92], %r206;
	ld.local.u32 	%r207, [%rd3+16];
	mul.wide.s32 	%rd93, %r207, 4;
	add.s64 	%rd94, %rd84, %rd93;
	ld.local.u32 	%r208, [%rd94];
	add.s32 	%r209, %r208, 1;
	st.local.u32 	[%rd94], %r209;
	ld.local.u32 	%r210, [%rd84];
	setp.lt.s32 	%p149, %r210, 1;
	max.s32 	%r211, %r210, 0;
	selp.s32 	%r212, -1, 0, %p149;
	ld.local.u32 	%r213, [%rd84+4];
	setp.gt.s32 	%p150, %r213, %r211;
	max.s32 	%r214, %r213, %r211;
	selp.b32 	%r215, 1, %r212, %p150;
	ld.local.u32 	%r216, [%rd84+8];
	setp.gt.s32 	%p151, %r216, %r214;
	max.s32 	%r217, %r216, %r214;
	selp.b32 	%r218, 2, %r215, %p151;
	ld.local.u32 	%r219, [%rd84+12];
	setp.gt.s32 	%p152, %r219, %r217;
	max.s32 	%r220, %r219, %r217;
	selp.b32 	%r221, 3, %r218, %p152;
	ld.local.u32 	%r222, [%rd84+16];
	setp.gt.s32 	%p153, %r222, %r220;
	selp.b32 	%r30, 4, %r221, %p153;
	mov.u32 	%r223, %ctaid.x;
	shl.b32 	%r224, %r223, 5;
	mad.lo.s32 	%r225, %r42, %r53, %r224;
	mov.u32 	%r226, %tid.x;
	shl.b32 	%r227, %r226, 2;
	add.s32 	%r31, %r225, %r227;
	cvta.to.global.u64 	%rd14, %rd101;
$L__BB0_95:
	add.s32 	%r236, %r31, %r235;
	mov.b32 	%r238, 1;
	mov.u32 	%r237, %r53;
$L__BB0_96:
	add.s32 	%r229, %r238, -1;
	mul.wide.s32 	%rd95, %r236, 4;
	add.s64 	%rd96, %rd14, %rd95;
	st.global.u32 	[%rd96], %r30;
	setp.lt.u32 	%p154, %r229, 3;
	add.s32 	%r237, %r237, 1;
	setp.lt.s32 	%p155, %r237, %r44;
	and.pred  	%p156, %p154, %p155;
	add.s32 	%r238, %r238, 1;
	add.s32 	%r236, %r236, %r42;
	@%p156 bra 	$L__BB0_96;
	add.s32 	%r40, %r235, 1;
	setp.lt.u32 	%p157, %r235, 3;
	add.s32 	%r231, %r40, %r1;
	setp.lt.s32 	%p158, %r231, %r42;
	and.pred  	%p159, %p157, %p158;
	mov.u32 	%r235, %r40;
	@%p159 bra 	$L__BB0_95;
$L__BB0_98:
	ret;

}
.func  (.param .b64 func_retval0) __internal_accurate_pow(
	.param .b64 __internal_accurate_pow_param_0
)
{
	.reg .pred 	%p<8>;
	.reg .b32 	%r<49>;
	.reg .b32 	%f<3>;
	.reg .b64 	%fd<109>;

	ld.param.f64 	%fd10, [__internal_accurate_pow_param_0];
	{
	.reg .b32 %temp; 
	mov.b64 	{%temp, %r46}, %fd10;
	}
	{
	.reg .b32 %temp; 
	mov.b64 	{%r45, %temp}, %fd10;
	}
	shr.u32 	%r47, %r46, 20;
	setp.gt.u32 	%p1, %r46, 1048575;
	@%p1 bra 	$L__BB1_2;
	mul.f64 	%fd11, %fd10, 0d4350000000000000;
	{
	.reg .b32 %temp; 
	mov.b64 	{%temp, %r46}, %fd11;
	}
	{
	.reg .b32 %temp; 
	mov.b64 	{%r45, %temp}, %fd11;
	}
	shr.u32 	%r16, %r46, 20;
	add.s32 	%r47, %r16, -54;
$L__BB1_2:
	add.s32 	%r48, %r47, -1023;
	and.b32  	%r17, %r46, -2146435073;
	or.b32  	%r18, %r17, 1072693248;
	mov.b64 	%fd107, {%r45, %r18};
	setp.lt.u32 	%p2, %r18, 1073127583;
	@%p2 bra 	$L__BB1_4;
	{
	.reg .b32 %temp; 
	mov.b64 	{%r19, %temp}, %fd107;
	}
	{
	.reg .b32 %temp; 
	mov.b64 	{%temp, %r20}, %fd107;
	}
	add.s32 	%r21, %r20, -1048576;
	mov.b64 	%fd107, {%r19, %r21};
	add.s32 	%r48, %r47, -1022;
$L__BB1_4:
	add.f64 	%fd12, %fd107, 0dBFF0000000000000;
	add.f64 	%fd13, %fd107, 0d3FF0000000000000;
	rcp.approx.ftz.f64 	%fd14, %fd13;
	neg.f64 	%fd15, %fd13;
	fma.rn.f64 	%fd16, %fd15, %fd14, 0d3FF0000000000000;
	fma.rn.f64 	%fd17, %fd16, %fd16, %fd16;
	fma.rn.f64 	%fd18, %fd17, %fd14, %fd14;
	mul.f64 	%fd19, %fd12, %fd18;
	fma.rn.f64 	%fd20, %fd12, %fd18, %fd19;
	mul.f64 	%fd21, %fd20, %fd20;
	fma.rn.f64 	%fd22, %fd21, 0d3EB0F5FF7D2CAFE2, 0d3ED0F5D241AD3B5A;
	fma.rn.f64 	%fd23, %fd22, %fd21, 0d3EF3B20A75488A3F;
	fma.rn.f64 	%fd24, %fd23, %fd21, 0d3F1745CDE4FAECD5;
	fma.rn.f64 	%fd25, %fd24, %fd21, 0d3F3C71C7258A578B;
	fma.rn.f64 	%fd26, %fd25, %fd21, 0d3F6249249242B910;
	fma.rn.f64 	%fd27, %fd26, %fd21, 0d3F89999999999DFB;
	sub.f64 	%fd28, %fd12, %fd20;
	add.f64 	%fd29, %fd28, %fd28;
	neg.f64 	%fd30, %fd20;
	fma.rn.f64 	%fd31, %fd30, %fd12, %fd29;
	mul.f64 	%fd32, %fd18, %fd31;
	fma.rn.f64 	%fd33, %fd21, %fd27, 0d3FB5555555555555;
	mov.f64 	%fd34, 0d3FB5555555555555;
	sub.f64 	%fd35, %fd34, %fd33;
	fma.rn.f64 	%fd36, %fd21, %fd27, %fd35;
	add.f64 	%fd37, %fd36, 0dBC46A4CB00B9E7B0;
	add.f64 	%fd38, %fd33, %fd37;
	sub.f64 	%fd39, %fd33, %fd38;
	add.f64 	%fd40, %fd37, %fd39;
	mul.rn.f64 	%fd41, %fd20, %fd20;
	neg.f64 	%fd42, %fd41;
	fma.rn.f64 	%fd43, %fd20, %fd20, %fd42;
	{
	.reg .b32 %temp; 
	mov.b64 	{%r22, %temp}, %fd32;
	}
	{
	.reg .b32 %temp; 
	mov.b64 	{%temp, %r23}, %fd32;
	}
	add.s32 	%r24, %r23, 1048576;
	mov.b64 	%fd44, {%r22, %r24};
	fma.rn.f64 	%fd45, %fd20, %fd44, %fd43;
	mul.rn.f64 	%fd46, %fd41, %fd20;
	neg.f64 	%fd47, %fd46;
	fma.rn.f64 	%fd48, %fd41, %fd20, %fd47;
	fma.rn.f64 	%fd49, %fd41, %fd32, %fd48;
	fma.rn.f64 	%fd50, %fd45, %fd20, %fd49;
	mul.rn.f64 	%fd51, %fd38, %fd46;
	neg.f64 	%fd52, %fd51;
	fma.rn.f64 	%fd53, %fd38, %fd46, %fd52;
	fma.rn.f64 	%fd54, %fd38, %fd50, %fd53;
	fma.rn.f64 	%fd55, %fd40, %fd46, %fd54;
	add.f64 	%fd56, %fd51, %fd55;
	sub.f64 	%fd57, %fd51, %fd56;
	add.f64 	%fd58, %fd55, %fd57;
	add.f64 	%fd59, %fd20, %fd56;
	sub.f64 	%fd60, %fd20, %fd59;
	add.f64 	%fd61, %fd56, %fd60;
	add.f64 	%fd62, %fd58, %fd61;
	add.f64 	%fd63, %fd32, %fd62;
	add.f64 	%fd64, %fd59, %fd63;
	sub.f64 	%fd65, %fd59, %fd64;
	add.f64 	%fd66, %fd63, %fd65;
	xor.b32  	%r25, %r48, -2147483648;
	mov.b32 	%r26, 1127219200;
	mov.b64 	%fd67, {%r25, %r26};
	mov.b32 	%r27, -2147483648;
	mov.b64 	%fd68, {%r27, %r26};
	sub.f64 	%fd69, %fd67, %fd68;
	fma.rn.f64 	%fd70, %fd69, 0d3FE62E42FEFA39EF, %fd64;
	fma.rn.f64 	%fd71, %fd69, 0dBFE62E42FEFA39EF, %fd70;
	sub.f64 	%fd72, %fd71, %fd64;
	sub.f64 	%fd73, %fd66, %fd72;
	fma.rn.f64 	%fd74, %fd69, 0d3C7ABC9E3B39803F, %fd73;
	add.f64 	%fd75, %fd70, %fd74;
	sub.f64 	%fd76, %fd70, %fd75;
	add.f64 	%fd77, %fd74, %fd76;
	mov.f64 	%fd78, 0d4000000000000000;
	{
	.reg .b32 %temp; 
	mov.b64 	{%temp, %r28}, %fd78;
	}
	{
	.reg .b32 %temp; 
	mov.b64 	{%r29, %temp}, %fd78;
	}
	shl.b32 	%r30, %r28, 1;
	setp.gt.u32 	%p3, %r30, -33554433;
	and.b32  	%r31, %r28, -15728641;
	selp.b32 	%r32, %r31, %r28, %p3;
	mov.b64 	%fd79, {%r29, %r32};
	mul.rn.f64 	%fd80, %fd75, %fd79;
	neg.f64 	%fd81, %fd80;
	fma.rn.f64 	%fd82, %fd75, %fd79, %fd81;
	fma.rn.f64 	%fd83, %fd77, %fd79, %fd82;
	add.f64 	%fd4, %fd80, %fd83;
	sub.f64 	%fd84, %fd80, %fd4;
	add.f64 	%fd5, %fd83, %fd84;
	fma.rn.f64 	%fd85, %fd4, 0d3FF71547652B82FE, 0d4338000000000000;
	{
	.reg .b32 %temp; 
	mov.b64 	{%r13, %temp}, %fd85;
	}
	mov.f64 	%fd86, 0dC338000000000000;
	add.rn.f64 	%fd87, %fd85, %fd86;
	fma.rn.f64 	%fd88, %fd87, 0dBFE62E42FEFA39EF, %fd4;
	fma.rn.f64 	%fd89, %fd87, 0dBC7ABC9E3B39803F, %fd88;
	fma.rn.f64 	%fd90, %fd89, 0d3E5ADE1569CE2BDF, 0d3E928AF3FCA213EA;
	fma.rn.f64 	%fd91, %fd90, %fd89, 0d3EC71DEE62401315;
	fma.rn.f64 	%fd92, %fd91, %fd89, 0d3EFA01997C89EB71;
	fma.rn.f64 	%fd93, %fd92, %fd89, 0d3F2A01A014761F65;
	fma.rn.f64 	%fd94, %fd93, %fd89, 0d3F56C16C1852B7AF;
	fma.rn.f64 	%fd95, %fd94, %fd89, 0d3F81111111122322;
	fma.rn.f64 	%fd96, %fd95, %fd89, 0d3FA55555555502A1;
	fma.rn.f64 	%fd97, %fd96, %fd89, 0d3FC5555555555511;
	fma.rn.f64 	%fd98, %fd97, %fd89, 0d3FE000000000000B;
	fma.rn.f64 	%fd99, %fd98, %fd89, 0d3FF0000000000000;
	fma.rn.f64 	%fd100, %fd99, %fd89, 0d3FF0000000000000;
	{
	.reg .b32 %temp; 
	mov.b64 	{%r14, %temp}, %fd100;
	}
	{
	.reg .b32 %temp; 
	mov.b64 	{%temp, %r15}, %fd100;
	}
	shl.b32 	%r33, %r13, 20;
	add.s32 	%r34, %r33, %r15;
	mov.b64 	%fd108, {%r14, %r34};
	{
	.reg .b32 %temp; 
	mov.b64 	{%temp, %r35}, %fd4;
	}
	mov.b32 	%f2, %r35;
	abs.f32 	%f1, %f2;
	setp.lt.f32 	%p4, %f1, 0f4086232B;
	@%p4 bra 	$L__BB1_7;
	setp.lt.f64 	%p5, %fd4, 0d0000000000000000;
	add.f64 	%fd101, %fd4, 0d7FF0000000000000;
	selp.f64 	%fd108, 0d0000000000000000, %fd101, %p5;
	setp.geu.f32 	%p6, %f1, 0f40874800;
	@%p6 bra 	$L__BB1_7;
	shr.u32 	%r36, %r13, 31;
	add.s32 	%r37, %r13, %r36;
	shr.s32 	%r38, %r37, 1;
	shl.b32 	%r39, %r38, 20;
	add.s32 	%r40, %r15, %r39;
	mov.b64 	%fd102, {%r14, %r40};
	sub.s32 	%r41, %r13, %r38;
	shl.b32 	%r42, %r41, 20;
	add.s32 	%r43, %r42, 1072693248;
	mov.b32 	%r44, 0;
	mov.b64 	%fd103, {%r44, %r43};
	mul.f64 	%fd108, %fd103, %fd102;
$L__BB1_7:
	abs.f64 	%fd104, %fd108;
	setp.eq.f64 	%p7, %fd104, 0d7FF0000000000000;
	fma.rn.f64 	%fd105, %fd108, %fd5, %fd108;
	selp.f64 	%fd106, %fd108, %fd105, %p7;
	st.param.f64 	[func_retval0], %fd106;
	ret;

}


// ===== COMPILED SASS (sm_100) =====

	.target	sm_100

	.elftype	@"ET_EXEC"


//--------------------- .note.nv.tkinfo           --------------------------
	.section	.note.nv.tkinfo,"",@"SHT_NOTE"
	.sectionflags	@"SHF_NOTE_NV_TKINFO"
	.tkinfo
        /*0018*/ 	.word	0x00000002
        /*0030*/ 	.string	""
        /*0030*/ 	.string	"ptxas"
        /*0030*/ 	.string	"Cuda compilation tools, release 13.0, V13.0.88"
        /*0030*/ 	.string	"Build cuda_13.0.r13.0/compiler.36424714_0"
        /*0030*/ 	.string	"-arch sm_100 -m 64 "



//--------------------- .note.nv.cuinfo           --------------------------
	.section	.note.nv.cuinfo,"",@"SHT_NOTE"
	.sectionflags	@"SHF_NOTE_NV_CUINFO"
        /*0018*/ 	.short	0x0002
        /*001a*/ 	.short	0x0064
        /*001c*/ 	.short	0x0082
	.zero		2


//--------------------- .nv.info                  --------------------------
	.section	.nv.info,"",@"SHT_CUDA_INFO"
	.align	4


	//----- nvinfo : EIATTR_REGCOUNT
	.align		4
        /*0000*/ 	.byte	0x04, 0x2f
        /*0002*/ 	.short	(.L_1 - .L_0)
	.align		4
.L_0:
        /*0004*/ 	.word	index@(_Z18get_boundaries_gpuP5PointiPiii)
        /*0008*/ 	.word	0x00000028


	//----- nvinfo : EIATTR_FRAME_SIZE
	.align		4
.L_1:
        /*000c*/ 	.byte	0x04, 0x11
        /*000e*/ 	.short	(.L_3 - .L_2)
	.align		4
.L_2:
        /*0010*/ 	.word	index@($_Z18get_boundaries_gpuP5PointiPiii$__internal_accurate_pow)
        /*0014*/ 	.word	0x00000050


	//----- nvinfo : EIATTR_FRAME_SIZE
	.align		4
.L_3:
        /*0018*/ 	.byte	0x04, 0x11
        /*001a*/ 	.short	(.L_5 - .L_4)
	.align		4
.L_4:
        /*001c*/ 	.word	index@($__internal_0_$__cuda_sm20_dsqrt_rn_f64_mediumpath_v1)
        /*0020*/ 	.word	0x00000050


	//----- nvinfo : EIATTR_FRAME_SIZE
	.align		4
.L_5:
        /*0024*/ 	.byte	0x04, 0x11
        /*0026*/ 	.short	(.L_7 - .L_6)
	.align		4
.L_6:
        /*0028*/ 	.word	index@(_Z18get_boundaries_gpuP5PointiPiii)
        /*002c*/ 	.word	0x00000050


	//----- nvinfo : EIATTR_MIN_STACK_SIZE
	.align		4
.L_7:
        /*0030*/ 	.byte	0x04, 0x12
        /*0032*/ 	.short	(.L_9 - .L_8)
	.align		4
.L_8:
        /*0034*/ 	.word	index@(_Z18get_boundaries_gpuP5PointiPiii)
        /*0038*/ 	.word	0x00000050
.L_9:


//--------------------- .nv.compat                --------------------------
	.section	.nv.compat,"",@"SHT_CUDA_COMPAT_INFO"
	.align	4
        /*0000*/ 	.byte	0x02, 0x09, 0x00, 0x00, 0x02, 0x02, 0x01, 0x00, 0x02, 0x05, 0x05, 0x00, 0x03, 0x07, 0x01, 0x01
        /*0010*/ 	.byte	0x02, 0x03, 0x00, 0x00, 0x02, 0x06, 0x01, 0x00, 0x04, 0x0b, 0x08, 0x00, 0x01, 0x00, 0x00, 0x00
        /*0020*/ 	.byte	0x00, 0x00, 0x00, 0x00


//--------------------- .nv.info._Z18get_boundaries_gpuP5PointiPiii --------------------------
	.section	.nv.info._Z18get_boundaries_gpuP5PointiPiii,"",@"SHT_CUDA_INFO"
	.sectionflags	@""
	.align	4


	//----- nvinfo : EIATTR_CUDA_API_VERSION
	.align		4
        /*0000*/ 	.byte	0x04, 0x37
        /*0002*/ 	.short	(.L_11 - .L_10)
.L_10:
        /*0004*/ 	.word	0x00000082


	//----- nvinfo : EIATTR_KPARAM_INFO
	.align		4
.L_11:
        /*0008*/ 	.byte	0x04, 0x17
        /*000a*/ 	.short	(.L_13 - .L_12)
.L_12:
        /*000c*/ 	.word	0x00000000
        /*0010*/ 	.short	0x0004
        /*0012*/ 	.short	0x001c
        /*0014*/ 	.byte	0x00, 0xf0, 0x11, 0x00


	//----- nvinfo : EIATTR_KPARAM_INFO
	.align		4
.L_13:
        /*0018*/ 	.byte	0x04, 0x17
        /*001a*/ 	.short	(.L_15 - .L_14)
.L_14:
        /*001c*/ 	.word	0x00000000
        /*0020*/ 	.short	0x0003
        /*0022*/ 	.short	0x0018
        /*0024*/ 	.byte	0x00, 0xf0, 0x11, 0x00


	//----- nvinfo : EIATTR_KPARAM_INFO
	.align		4
.L_15:
        /*0028*/ 	.byte	0x04, 0x17
        /*002a*/ 	.short	(.L_17 - .L_16)
.L_16:
        /*002c*/ 	.word	0x00000000
        /*0030*/ 	.short	0x0002
        /*0032*/ 	.short	0x0010
        /*0034*/ 	.byte	0x00, 0xf5, 0x21, 0x00


	//----- nvinfo : EIATTR_KPARAM_INFO
	.align		4
.L_17:
        /*0038*/ 	.byte	0x04, 0x17
        /*003a*/ 	.short	(.L_19 - .L_18)
.L_18:
        /*003c*/ 	.word	0x00000000
        /*0040*/ 	.short	0x0001
        /*0042*/ 	.short	0x0008
        /*0044*/ 	.byte	0x00, 0xf0, 0x11, 0x00


	//----- nvinfo : EIATTR_KPARAM_INFO
	.align		4
.L_19:
        /*0048*/ 	.byte	0x04, 0x17
        /*004a*/ 	.short	(.L_21 - .L_20)
.L_20:
        /*004c*/ 	.word	0x00000000
        /*0050*/ 	.short	0x0000
        /*0052*/ 	.short	0x0000
        /*0054*/ 	.byte	0x00, 0xf5, 0x21, 0x00


	//----- nvinfo : EIATTR_SPARSE_MMA_MASK
	.align		4
.L_21:
        /*0058*/ 	.byte	0x03, 0x50
        /*005a*/ 	.short	0x0000


	//----- nvinfo : EIATTR_MAXREG_COUNT
	.align		4
        /*005c*/ 	.byte	0x03, 0x1b
        /*005e*/ 	.short	0x00ff


	//----- nvinfo : EIATTR_MERCURY_ISA_VERSION
	.align		4
        /*0060*/ 	.byte	0x03, 0x5f
        /*0062*/ 	.short	0x0101


	//----- nvinfo : EIATTR_VRC_CTA_INIT_COUNT
	.align		4
        /*0064*/ 	.byte	0x02, 0x4a
	.zero		1
	.zero		1


	//----- nvinfo : EIATTR_EXIT_INSTR_OFFSETS
	.align		4
        /*0068*/ 	.byte	0x04, 0x1c
        /*006a*/ 	.short	(.L_23 - .L_22)


	//   ....[0]....
.L_22:
        /*006c*/ 	.word	0x000000d0


	//   ....[1]....
        /*0070*/ 	.word	0x000033d0


	//----- nvinfo : EIATTR_CRS_STACK_SIZE
	.align		4
.L_23:
        /*0074*/ 	.byte	0x04, 0x1e
        /*0076*/ 	.short	(.L_25 - .L_24)
.L_24:
        /*0078*/ 	.word	0x00000000


	//----- nvinfo : EIATTR_CBANK_PARAM_SIZE
	.align		4
.L_25:
        /*007c*/ 	.byte	0x03, 0x19
        /*007e*/ 	.short	0x0020


	//----- nvinfo : EIATTR_PARAM_CBANK
	.align		4
        /*0080*/ 	.byte	0x04, 0x0a
        /*0082*/ 	.short	(.L_27 - .L_26)
	.align		4
.L_26:
        /*0084*/ 	.word	index@(.nv.constant0._Z18get_boundaries_gpuP5PointiPiii)
        /*0088*/ 	.short	0x0380
        /*008a*/ 	.short	0x0020


	//----- nvinfo : EIATTR_SW_WAR
	.align		4
.L_27:
        /*008c*/ 	.byte	0x04, 0x36
        /*008e*/ 	.short	(.L_29 - .L_28)
.L_28:
        /*0090*/ 	.word	0x00000008
.L_29:


//--------------------- .nv.callgraph             --------------------------
	.section	.nv.callgraph,"",@"SHT_CUDA_CALLGRAPH"
	.align	4
	.sectionentsize	8
	.align		4
        /*0000*/ 	.word	0x00000000
	.align		4
        /*0004*/ 	.word	0xffffffff
	.align		4
        /*0008*/ 	.word	0x00000000
	.align		4
        /*000c*/ 	.word	0xfffffffe
	.align		4
        /*0010*/ 	.word	0x00000000
	.align		4
        /*0014*/ 	.word	0xfffffffd
	.align		4
        /*0018*/ 	.word	0x00000000
	.align		4
        /*001c*/ 	.word	0xfffffffc


//--------------------- .text._Z18get_boundaries_gpuP5PointiPiii --------------------------
	.section	.text._Z18get_boundaries_gpuP5PointiPiii,"ax",@progbits
	.align	128
        .global         _Z18get_boundaries_gpuP5PointiPiii
        .type           _Z18get_boundaries_gpuP5PointiPiii,@function
        .size           _Z18get_boundaries_gpuP5PointiPiii,(.L_x_82 - _Z18get_boundaries_gpuP5PointiPiii)
        .other          _Z18get_boundaries_gpuP5PointiPiii,@"STO_CUDA_ENTRY STV_DEFAULT"
_Z18get_boundaries_gpuP5PointiPiii:
.text._Z18get_boundaries_gpuP5PointiPiii:
[----:B------:R-:W0:Y:S01]  /*0000*/  LDC R1, c[0x0][0x37c] ;  /* 0x0000df00ff017b82 */ /* 0x000e220000000800 */
[----:B------:R-:W1:Y:S01]  /*0010*/  S2R R2, SR_TID.Y ;  /* 0x0000000000027919 */ /* 0x000e620000002200 */
[----:B------:R-:W2:Y:S01]  /*0020*/  LDCU.64 UR4, c[0x0][0x398] ;  /* 0x00007300ff0477ac */ /* 0x000ea20008000a00 */
[----:B0-----:R-:W-:Y:S01]  /*0030*/  VIADD R1, R1, 0xffffffb0 ;  /* 0xffffffb001017836 */ /* 0x001fe20000000000 */
[----:B------:R-:W1:Y:S01]  /*0040*/  S2R R5, SR_CTAID.Y ;  /* 0x0000000000057919 */ /* 0x000e620000002600 */
[----:B------:R-:W0:Y:S01]  /*0050*/  S2R R0, SR_TID.X ;  /* 0x0000000000007919 */ /* 0x000e220000002100 */
[----:B------:R-:W0:Y:S01]  /*0060*/  S2R R3, SR_CTAID.X ;  /* 0x0000000000037919 */ /* 0x000e220000002500 */
[----:B-1----:R-:W-:-:S04]  /*0070*/  IMAD R2, R5, 0x8, R2 ;  /* 0x0000000805027824 */ /* 0x002fc800078e0202 */
[----:B------:R-:W-:Y:S02]  /*0080*/  IMAD.SHL.U32 R13, R2, 0x4, RZ ;  /* 0x00000004020d7824 */ /* 0x000fe400078e00ff */
[----:B0-----:R-:W-:-:S03]  /*0090*/  IMAD R0, R3, 0x8, R0 ;  /* 0x0000000803007824 */ /* 0x001fc600078e0200 */
[----:B--2---:R-:W-:Y:S02]  /*00a0*/  ISETP.GE.AND P0, PT, R13, UR5, PT ;  /* 0x000000050d007c0c */ /* 0x004fe4000bf06270 */
[----:B------:R-:W-:-:S04]  /*00b0*/  SHF.L.U32 R11, R0, 0x2, RZ ;  /* 0x00000002000b7819 */ /* 0x000fc800000006ff */
[----:B------:R-:W-:-:S13]  /*00c0*/  ISETP.GE.OR P0, PT, R11, UR4, P0 ;  /* 0x000000040b007c0c */ /* 0x000fda0008706670 */
[----:B------:R-:W-:Y:S05]  /*00d0*/  @P0 EXIT ;  /* 0x000000000000094d */ /* 0x000fea0003800000 */
[----:B------:R-:W0:Y:S01]  /*00e0*/  LDC.64 R6, c[0x0][0x380] ;  /* 0x0000e000ff067b82 */ /* 0x000e220000000a00 */
[----:B------:R-:W0:Y:S02]  /*00f0*/  LDCU.64 UR6, c[0x0][0x358] ;  /* 0x00006b00ff0677ac */ /* 0x000e240008000a00 */
[----:B0-----:R-:W2:Y:S04]  /*0100*/  LDG.E.64 R2, desc[UR6][R6.64] ;  /* 0x0000000606027981 */ /* 0x001ea8000c1e1b00 */
[----:B------:R0:W5:Y:S01]  /*0110*/  LDG.E.64 R4, desc[UR6][R6.64+0x8] ;  /* 0x0000080606047981 */ /* 0x000162000c1e1b00 */
[----:B------:R-:W1:Y:S01]  /*0120*/  I2F.F64.U32 R18, R11 ;  /* 0x0000000b00127312 */ /* 0x000e620000201800 */
[----:B------:R-:W-:Y:S01]  /*0130*/  BSSY.RECONVERGENT B0, `(.L_x_0) ;  /* 0x0000009000007945 */ /* 0x000fe20003800200 */
[----:B------:R-:W-:-:S06]  /*0140*/  MOV R12, 0x1c0 ;  /* 0x000001c0000c7802 */ /* 0x000fcc0000000f00 */
[----:B------:R-:W3:Y:S01]  /*0150*/  I2F.F64.U32 R16, R13 ;  /* 0x0000000d00107312 */ /* 0x000ee20000201800 */
[----:B-1----:R-:W-:Y:S02]  /*0160*/  DADD R18, R18, 1.5 ;  /* 0x3ff8000012127429 */ /* 0x002fe40000000000 */
[----:B---3--:R-:W-:-:S06]  /*0170*/  DADD R16, R16, 1.5 ;  /* 0x3ff8000010107429 */ /* 0x008fcc0000000000 */
[----:B--2---:R-:W-:-:S08]  /*0180*/  DADD R2, -R18, R2 ;  /* 0x0000000012027229 */ /* 0x004fd00000000102 */
[----:B------:R-:W-:-:S10]  /*0190*/  DADD R8, -RZ, |R2| ;  /* 0x00000000ff087229 */ /* 0x000fd40000000502 */
[----:B0-----:R-:W-:-:S07]  /*01a0*/  IMAD.MOV.U32 R14, RZ, RZ, R8 ;  /* 0x000000ffff0e7224 */ /* 0x001fce00078e0008 */
[----:B-----5:R-:W-:Y:S05]  /*01b0*/  CALL.REL.NOINC `($_Z18get_boundaries_gpuP5PointiPiii$__internal_accurate_pow) ;  /* 0x0000003400307944 */ /* 0x020fea0003c00000 */
[----:B------:R-:W-:Y:S05]  /*01c0*/  BSYNC.RECONVERGENT B0 ;  /* 0x0000000000007941 */ /* 0x000fea0003800200 */
.L_x_0:
[----:B------:R-:W-:Y:S01]  /*01d0*/  DADD R6, R2, 2 ;  /* 0x4000000002067429 */ /* 0x000fe20000000000 */
[----:B------:R-:W-:Y:S01]  /*01e0*/  BSSY.RECONVERGENT B0, `(.L_x_1) ;  /* 0x0000012000007945 */ /* 0x000fe20003800200 */
[----:B------:R-:W-:Y:S02]  /*01f0*/  DADD R4, -R16, R4 ;  /* 0x0000000010047229 */ /* 0x000fe40000000104 */
[C---:B------:R-:W-:Y:S02]  /*0200*/  DSETP.NEU.AND P1, PT, R2.reuse, RZ, PT ;  /* 0x000000ff0200722a */ /* 0x040fe40003f2d000 */
[----:B------:R-:W-:-:S04]  /*0210*/  DSETP.NEU.AND P0, PT, R2, 1, PT ;  /* 0x3ff000000200742a */ /* 0x000fc80003f0d000 */
[----:B------:R-:W-:Y:S01]  /*0220*/  LOP3.LUT R6, R7, 0x7ff00000, RZ, 0xc0, !PT ;  /* 0x7ff0000007067812 */ /* 0x000fe200078ec0ff */
[----:B------:R-:W-:Y:S01]  /*0230*/  DADD R20, -RZ, |R4| ;  /* 0x00000000ff147229 */ /* 0x000fe20000000504 */
[----:B------:R-:W-:Y:S02]  /*0240*/  FSEL R7, R9, RZ, P1 ;  /* 0x000000ff09077208 */ /* 0x000fe40000800000 */
[----:B------:R-:W-:Y:S02]  /*0250*/  ISETP.NE.AND P2, PT, R6, 0x7ff00000, PT ;  /* 0x7ff000000600780c */ /* 0x000fe40003f45270 */
[----:B------:R-:W-:-:S05]  /*0260*/  FSEL R6, R14, RZ, P1 ;  /* 0x000000ff0e067208 */ /* 0x000fca0000800000 */
[----:B------:R-:W-:Y:S02]  /*0270*/  IMAD.MOV.U32 R14, RZ, RZ, R20 ;  /* 0x000000ffff0e7224 */ /* 0x000fe400078e0014 */
[----:B------:R-:W-:-:S04]  /*0280*/  IMAD.MOV.U32 R9, RZ, RZ, R21 ;  /* 0x000000ffff097224 */ /* 0x000fc800078e0015 */
[----:B------:R-:W-:Y:S05]  /*0290*/  @P2 BRA `(.L_x_2) ;  /* 0x0000000000182947 */ /* 0x000fea0003800000 */
[----:B------:R-:W-:-:S14]  /*02a0*/  DSETP.NAN.AND P1, PT, R2, R2, PT ;  /* 0x000000020200722a */ /* 0x000fdc0003f28000 */
[----:B------:R-:W-:Y:S01]  /*02b0*/  @P1 DADD R6, R2, 2 ;  /* 0x4000000002061429 */ /* 0x000fe20000000000 */
[----:B------:R-:W-:Y:S10]  /*02c0*/  @P1 BRA `(.L_x_2) ;  /* 0x00000000000c1947 */ /* 0x000ff40003800000 */
[----:B------:R-:W-:-:S14]  /*02d0*/  DSETP.NEU.AND P1, PT, |R2|, +INF , PT ;  /* 0x7ff000000200742a */ /* 0x000fdc0003f2d200 */
[----:B------:R-:W-:Y:S01]  /*02e0*/  @!P1 IMAD.MOV.U32 R6, RZ, RZ, 0x0 ;  /* 0x00000000ff069424 */ /* 0x000fe200078e00ff */
[----:B------:R-:W-:-:S07]  /*02f0*/  @!P1 MOV R7, 0x7ff00000 ;  /* 0x7ff0000000079802 */ /* 0x000fce0000000f00 */
.L_x_2:
[----:B------:R-:W-:Y:S05]  /*0300*/  BSYNC.RECONVERGENT B0 ;  /* 0x0000000000007941 */ /* 0x000fea0003800200 */
.L_x_1:
[----:B------:R-:W-:Y:S01]  /*0310*/  BSSY.RECONVERGENT B0, `(.L_x_3) ;  /* 0x0000005000007945 */ /* 0x000fe20003800200 */
[----:B------:R-:W-:Y:S02]  /*0320*/  FSEL R2, R6, RZ, P0 ;  /* 0x000000ff06027208 */ /* 0x000fe40000000000 */
[----:B------:R-:W-:Y:S02]  /*0330*/  FSEL R3, R7, 1.875, P0 ;  /* 0x3ff0000007037808 */ /* 0x000fe40000000000 */
[----:B------:R-:W-:-:S07]  /*0340*/  MOV R12, 0x360 ;  /* 0x00000360000c7802 */ /* 0x000fce0000000f00 */
[----:B------:R-:W-:Y:S05]  /*0350*/  CALL.REL.NOINC `($_Z18get_boundaries_gpuP5PointiPiii$__internal_accurate_pow) ;  /* 0x0000003000c87944 */ /* 0x000fea0003c00000 */
[----:B------:R-:W-:Y:S05]  /*0360*/  BSYNC.RECONVERGENT B0 ;  /* 0x0000000000007941 */ /* 0x000fea0003800200 */
.L_x_3:
[C---:B------:R-:W-:Y:S01]  /*0370*/  DADD R6, R4.reuse, 2 ;  /* 0x4000000004067429 */ /* 0x040fe20000000000 */
[----:B------:R-:W-:Y:S01]  /*0380*/  BSSY.RECONVERGENT B0, `(.L_x_4) ;  /* 0x000000e000007945 */ /* 0x000fe20003800200 */
[C---:B------:R-:W-:Y:S02]  /*0390*/  DSETP.NEU.AND P1, PT, R4.reuse, RZ, PT ;  /* 0x000000ff0400722a */ /* 0x040fe40003f2d000 */
[----:B------:R-:W-:-:S04]  /*03a0*/  DSETP.NEU.AND P0, PT, R4, 1, PT ;  /* 0x3ff000000400742a */ /* 0x000fc80003f0d000 */
[----:B------:R-:W-:Y:S02]  /*03b0*/  FSEL R14, R14, RZ, P1 ;  /* 0x000000ff0e0e7208 */ /* 0x000fe40000800000 */
[----:B------:R-:W-:Y:S02]  /*03c0*/  LOP3.LUT R6, R7, 0x7ff00000, RZ, 0xc0, !PT ;  /* 0x7ff0000007067812 */ /* 0x000fe400078ec0ff */
[----:B------:R-:W-:Y:S02]  /*03d0*/  FSEL R15, R9, RZ, P1 ;  /* 0x000000ff090f7208 */ /* 0x000fe40000800000 */
[----:B------:R-:W-:-:S13]  /*03e0*/  ISETP.NE.AND P2, PT, R6, 0x7ff00000, PT ;  /* 0x7ff000000600780c */ /* 0x000fda0003f45270 */
[----:B------:R-:W-:Y:S05]  /*03f0*/  @P2 BRA `(.L_x_5) ;  /* 0x0000000000182947 */ /* 0x000fea0003800000 */
[----:B------:R-:W-:-:S14]  /*0400*/  DSETP.NAN.AND P1, PT, R4, R4, PT ;  /* 0x000000040400722a */ /* 0x000fdc0003f28000 */
[----:B------:R-:W-:Y:S01]  /*0410*/  @P1 DADD R14, R4, 2 ;  /* 0x40000000040e1429 */ /* 0x000fe20000000000 */
[----:B------:R-:W-:Y:S10]  /*0420*/  @P1 BRA `(.L_x_5) ;  /* 0x00000000000c1947 */ /* 0x000ff40003800000 */
[----:B------:R-:W-:-:S14]  /*0430*/  DSETP.NEU.AND P1, PT, |R4|, +INF , PT ;  /* 0x7ff000000400742a */ /* 0x000fdc0003f2d200 */
[----:B------:R-:W-:Y:S02]  /*0440*/  @!P1 IMAD.MOV.U32 R14, RZ, RZ, 0x0 ;  /* 0x00000000ff0e9424 */ /* 0x000fe400078e00ff */
[----:B------:R-:W-:-:S07]  /*0450*/  @!P1 IMAD.MOV.U32 R15, RZ, RZ, 0x7ff00000 ;  /* 0x7ff00000ff0f9424 */ /* 0x000fce00078e00ff */
.L_x_5:
[----:B------:R-:W-:Y:S05]  /*0460*/  BSYNC.RECONVERGENT B0 ;  /* 0x0000000000007941 */ /* 0x000fea0003800200 */
.L_x_4:
[----:B------:R-:W-:Y:S01]  /*0470*/  FSEL R4, R14, RZ, P0 ;  /* 0x000000ff0e047208 */ /* 0x000fe20000000000 */
[----:B------:R-:W-:Y:S01]  /*0480*/  BSSY.RECONVERGENT B0, `(.L_x_6) ;  /* 0x000001c000007945 */ /* 0x000fe20003800200 */
[----:B------:R-:W-:-:S06]  /*0490*/  FSEL R5, R15, 1.875, P0 ;  /* 0x3ff000000f057808 */ /* 0x000fcc0000000000 */
[----:B------:R-:W-:Y:S01]  /*04a0*/  DADD R14, R2, R4 ;  /* 0x00000000020e7229 */ /* 0x000fe20000000004 */
[----:B------:R-:W-:Y:S01]  /*04b0*/  IMAD.MOV.U32 R4, RZ, RZ, 0x0 ;  /* 0x00000000ff047424 */ /* 0x000fe200078e00ff */
[----:B------:R-:W-:-:S04]  /*04c0*/  MOV R5, 0x3fd80000 ;  /* 0x3fd8000000057802 */ /* 0x000fc80000000f00 */
[----:B------:R-:W0:Y:S04]  /*04d0*/  MUFU.RSQ64H R25, R15 ;  /* 0x0000000f00197308 */ /* 0x000e280000001c00 */
[----:B------:R-:W-:-:S05]  /*04e0*/  VIADD R24, R15, 0xfcb00000 ;  /* 0xfcb000000f187836 */ /* 0x000fca0000000000 */
[----:B------:R-:W-:Y:S01]  /*04f0*/  ISETP.GE.U32.AND P0, PT, R24, 0x7ca00000, PT ;  /* 0x7ca000001800780c */ /* 0x000fe20003f06070 */
[----:B0-----:R-:W-:-:S08]  /*0500*/  DMUL R2, R24, R24 ;  /* 0x0000001818027228 */ /* 0x001fd00000000000 */
[----:B------:R-:W-:-:S08]  /*0510*/  DFMA R2, R14, -R2, 1 ;  /* 0x3ff000000e02742b */ /* 0x000fd00000000802 */
[----:B------:R-:W-:Y:S02]  /*0520*/  DFMA R4, R2, R4, 0.5 ;  /* 0x3fe000000204742b */ /* 0x000fe40000000004 */
[----:B------:R-:W-:-:S08]  /*0530*/  DMUL R2, R24, R2 ;  /* 0x0000000218027228 */ /* 0x000fd00000000000 */
[----:B------:R-:W-:-:S08]  /*0540*/  DFMA R26, R4, R2, R24 ;  /* 0x00000002041a722b */ /* 0x000fd00000000018 */
[----:B------:R-:W-:Y:S02]  /*0550*/  DMUL R4, R14, R26 ;  /* 0x0000001a0e047228 */ /* 0x000fe40000000000 */
[----:B------:R-:W-:Y:S02]  /*0560*/  VIADD R3, R27, 0xfff00000 ;  /* 0xfff000001b037836 */ /* 0x000fe40000000000 */
[----:B------:R-:W-:-:S04]  /*0570*/  IMAD.MOV.U32 R2, RZ, RZ, R26 ;  /* 0x000000ffff027224 */ /* 0x000fc800078e001a */
[----:B------:R-:W-:-:S08]  /*0580*/  DFMA R8, R4, -R4, R14 ;  /* 0x800000040408722b */ /* 0x000fd0000000000e */
[----:B------:R-:W-:Y:S01]  /*0590*/  DFMA R6, R8, R2, R4 ;  /* 0x000000020806722b */ /* 0x000fe20000000004 */
[----:B------:R-:W-:Y:S10]  /*05a0*/  @!P0 BRA `(.L_x_7) ;  /* 0x0000000000248947 */ /* 0x000ff40003800000 */
[----:B------:R-:W-:Y:S01]  /*05b0*/  IMAD.MOV.U32 R20, RZ, RZ, R14 ;  /* 0x000000ffff147224 */ /* 0x000fe200078e000e */
[----:B------:R-:W-:Y:S01]  /*05c0*/  MOV R12, R4 ;  /* 0x00000004000c7202 */ /* 0x000fe20000000f00 */
[----:B------:R-:W-:Y:S01]  /*05d0*/  IMAD.MOV.U32 R14, RZ, RZ, R8 ;  /* 0x000000ffff0e7224 */ /* 0x000fe200078e0008 */
[----:B------:R-:W-:Y:S01]  /*05e0*/  MOV R28, 0x620 ;  /* 0x00000620001c7802 */ /* 0x000fe20000000f00 */
[----:B------:R-:W-:Y:S02]  /*05f0*/  IMAD.MOV.U32 R25, RZ, RZ, R5 ;  /* 0x000000ffff197224 */ /* 0x000fe400078e0005 */
[----:B------:R-:W-:-:S07]  /*0600*/  IMAD.MOV.U32 R27, RZ, RZ, R3 ;  /* 0x000000ffff1b7224 */ /* 0x000fce00078e0003 */
[----:B------:R-:W-:Y:S05]  /*0610*/  CALL.REL.NOINC `($__internal_0_$__cuda_sm20_dsqrt_rn_f64_mediumpath_v1) ;  /* 0x0000002c00707944 */ /* 0x000fea0003c00000 */
[----:B------:R-:W-:Y:S02]  /*0620*/  IMAD.MOV.U32 R6, RZ, RZ, R14 ;  /* 0x000000ffff067224 */ /* 0x000fe400078e000e */
[----:B------:R-:W-:-:S07]  /*0630*/  IMAD.MOV.U32 R7, RZ, RZ, R15 ;  /* 0x000000ffff077224 */ /* 0x000fce00078e000f */
.L_x_7:
[----:B------:R-:W-:Y:S05]  /*0640*/  BSYNC.RECONVERGENT B0 ;  /* 0x0000000000007941 */ /* 0x000fea0003800200 */
.L_x_6:
[----:B------:R-:W0:Y:S02]  /*0650*/  LDC.64 R20, c[0x0][0x380] ;  /* 0x0000e000ff147b82 */ /* 0x000e240000000a00 */
[----:B0-----:R-:W2:Y:S04]  /*0660*/  LDG.E R10, desc[UR6][R20.64+0x10] ;  /* 0x00001006140a7981 */ /* 0x001ea8000c1e1900 */
[----:B------:R-:W3:Y:S04]  /*0670*/  LDG.E.64 R2, desc[UR6][R20.64+0x18] ;  /* 0x0000180614027981 */ /* 0x000ee8000c1e1b00 */
[----:B------:R0:W5:Y:S04]  /*0680*/  LDG.E.64 R4, desc[UR6][R20.64+0x20] ;  /* 0x0000200614047981 */ /* 0x000168000c1e1b00 */
[----:B------:R0:W-:Y:S01]  /*0690*/  STL.64 [R1], R6 ;  /* 0x0000000601007387 */ /* 0x0001e20000100a00 */
[----:B------:R-:W-:Y:S01]  /*06a0*/  BSSY.RECONVERGENT B0, `(.L_x_8) ;  /* 0x0000007000007945 */ /* 0x000fe20003800200 */
[----:B------:R-:W-:-:S02]  /*06b0*/  MOV R12, 0x710 ;  /* 0x00000710000c7802 */ /* 0x000fc40000000f00 */
[----:B--2---:R0:W-:Y:S01]  /*06c0*/  STL [R1+0x28], R10 ;  /* 0x0000280a01007387 */ /* 0x0041e20000100800 */
[----:B---3--:R-:W-:-:S08]  /*06d0*/  DADD R2, -R18, R2 ;  /* 0x0000000012027229 */ /* 0x008fd00000000102 */
[----:B------:R-:W-:-:S10]  /*06e0*/  DADD R8, -RZ, |R2| ;  /* 0x00000000ff087229 */ /* 0x000fd40000000502 */
[----:B0-----:R-:W-:-:S07]  /*06f0*/  MOV R14, R8 ;  /* 0x00000008000e7202 */ /* 0x001fce0000000f00 */
[----:B-----5:R-:W-:Y:S05]  /*0700*/  CALL.REL.NOINC `($_Z18get_boundaries_gpuP5PointiPiii$__internal_accurate_pow) ;  /* 0x0000002c00dc7944 */ /* 0x020fea0003c00000 */
[----:B------:R-:W-:Y:S05]  /*0710*/  BSYNC.RECONVERGENT B0 ;  /* 0x0000000000007941 */ /* 0x000fea0003800200 */
.L_x_8:
[C---:B------:R-:W-:Y:S01]  /*0720*/  DADD R20, R2.reuse, 2 ;  /* 0x4000000002147429 */ /* 0x040fe20000000000 */
[----:B------:R-:W-:Y:S01]  /*0730*/  BSSY.RECONVERGENT B0, `(.L_x_9) ;  /* 0x000000f000007945 */ /* 0x000fe20003800200 */
[----:B------:R-:W-:-:S06]  /*0740*/  DSETP.NEU.AND P0, PT, R2, RZ, PT ;  /* 0x000000ff0200722a */ /* 0x000fcc0003f0d000 */
[----:B------:R-:W-:Y:S02]  /*0750*/  FSEL R14, R14, RZ, P0 ;  /* 0x000000ff0e0e7208 */ /* 0x000fe40000000000 */
[----:B------:R-:W-:Y:S02]  /*0760*/  LOP3.LUT R20, R21, 0x7ff00000, RZ, 0xc0, !PT ;  /* 0x7ff0000015147812 */ /* 0x000fe400078ec0ff */
[----:B------:R-:W-:Y:S02]  /*0770*/  FSEL R15, R9, RZ, P0 ;  /* 0x000000ff090f7208 */ /* 0x000fe40000000000 */
[----:B------:R-:W-:-:S13]  /*0780*/  ISETP.NE.AND P1, PT, R20, 0x7ff00000, PT ;  /* 0x7ff000001400780c */ /* 0x000fda0003f25270 */
[----:B------:R-:W-:Y:S05]  /*0790*/  @P1 BRA `(.L_x_10) ;  /* 0x0000000000201947 */ /* 0x000fea0003800000 */
[----:B------:R-:W-:-:S14]  /*07a0*/  DSETP.NAN.AND P0, PT, R2, R2, PT ;  /* 0x000000020200722a */ /* 0x000fdc0003f08000 */
[----:B------:R-:W-:Y:S05]  /*07b0*/  @P0 BRA `(.L_x_11) ;  /* 0x0000000000140947 */ /* 0x000fea0003800000 */
[----:B------:R-:W-:-:S14]  /*07c0*/  DSETP.NEU.AND P0, PT, |R2|, +INF , PT ;  /* 0x7ff000000200742a */ /* 0x000fdc0003f0d200 */
[----:B------:R-:W-:Y:S05]  /*07d0*/  @P0 BRA `(.L_x_10) ;  /* 0x0000000000100947 */ /* 0x000fea0003800000 */
[----:B------:R-:W-:Y:S02]  /*07e0*/  IMAD.MOV.U32 R14, RZ, RZ, 0x0 ;  /* 0x00000000ff0e7424 */ /* 0x000fe400078e00ff */
[----:B------:R-:W-:Y:S01]  /*07f0*/  IMAD.MOV.U32 R15, RZ, RZ, 0x7ff00000 ;  /* 0x7ff00000ff0f7424 */ /* 0x000fe200078e00ff */
[----:B------:R-:W-:Y:S06]  /*0800*/  BRA `(.L_x_10) ;  /* 0x0000000000047947 */ /* 0x000fec0003800000 */
.L_x_11:
[----:B------:R-:W-:-:S11]  /*0810*/  DADD R14, R2, 2 ;  /* 0x40000000020e7429 */ /* 0x000fd60000000000 */
.L_x_10:
[----:B------:R-:W-:Y:S05]  /*0820*/  BSYNC.RECONVERGENT B0 ;  /* 0x0000000000007941 */ /* 0x000fea0003800200 */
.L_x_9:
[----:B------:R-:W-:Y:S01]  /*0830*/  DADD R4, -R16, R4 ;  /* 0x0000000010047229 */ /* 0x000fe20000000104 */
[----:B------:R-:W-:Y:S01]  /*0840*/  BSSY.RECONVERGENT B0, `(.L_x_12) ;  /* 0x0000008000007945 */ /* 0x000fe20003800200 */
[----:B------:R-:W-:Y:S01]  /*0850*/  DSETP.NEU.AND P0, PT, R2, 1, PT ;  /* 0x3ff000000200742a */ /* 0x000fe20003f0d000 */
[----:B------:R-:W-:-:S05]  /*0860*/  MOV R12, 0x8c0 ;  /* 0x000008c0000c7802 */ /* 0x000fca0000000f00 */
[----:B------:R-:W-:Y:S01]  /*0870*/  DADD R8, -RZ, |R4| ;  /* 0x00000000ff087229 */ /* 0x000fe20000000504 */
[----:B------:R-:W-:Y:S02]  /*0880*/  FSEL R2, R14, RZ, P0 ;  /* 0x000000ff0e027208 */ /* 0x000fe40000000000 */
[----:B------:R-:W-:-:S07]  /*0890*/  FSEL R3, R15, 1.875, P0 ;  /* 0x3ff000000f037808 */ /* 0x000fce0000000000 */
[----:B------:R-:W-:-:S07]  /*08a0*/  IMAD.MOV.U32 R14, RZ, RZ, R8 ;  /* 0x000000ffff0e7224 */ /* 0x000fce00078e0008 */
[----:B------:R-:W-:Y:S05]  /*08b0*/  CALL.REL.NOINC `($_Z18get_boundaries_gpuP5PointiPiii$__internal_accurate_pow) ;  /* 0x0000002c00707944 */ /* 0x000fea0003c00000 */
[----:B------:R-:W-:Y:S05]  /*08c0*/  BSYNC.RECONVERGENT B0 ;  /* 0x0000000000007941 */ /* 0x000fea0003800200 */
.L_x_12:
        /* <DEDUP_REMOVED lines=12> */
[----:B------:R-:W-:Y:S01]  /*0990*/  IMAD.MOV.U32 R14, RZ, RZ, 0x0 ;  /* 0x00000000ff0e7424 */ /* 0x000fe200078e00ff */
[----:B------:R-:W-:Y:S01]  /*09a0*/  MOV R15, 0x7ff00000 ;  /* 0x7ff00000000f7802 */ /* 0x000fe20000000f00 */
[----:B------:R-:W-:Y:S06]  /*09b0*/  BRA `(.L_x_14) ;  /* 0x0000000000047947 */ /* 0x000fec0003800000 */
.L_x_15:
[----:B------:R-:W-:-:S11]  /*09c0*/  DADD R14, R4, 2 ;  /* 0x40000000040e7429 */ /* 0x000fd60000000000 */
.L_x_14:
[----:B------:R-:W-:Y:S05]  /*09d0*/  BSYNC.RECONVERGENT B0 ;  /* 0x0000000000007941 */ /* 0x000fea0003800200 */
.L_x_13:
[----:B------:R-:W-:Y:S01]  /*09e0*/  DSETP.NEU.AND P0, PT, R4, 1, PT ;  /* 0x3ff000000400742a */ /* 0x000fe20003f0d000 */
[----:B------:R-:W-:Y:S01]  /*09f0*/  BSSY.RECONVERGENT B0, `(.L_x_16) ;  /* 0x000001d000007945 */ /* 0x000fe20003800200 */
[----:B------:R-:W-:Y:S02]  /*0a00*/  IMAD.MOV.U32 R4, RZ, RZ, 0x0 ;  /* 0x00000000ff047424 */ /* 0x000fe400078e00ff */
[----:B------:R-:W-:Y:S02]  /*0a10*/  IMAD.MOV.U32 R5, RZ, RZ, 0x3fd80000 ;  /* 0x3fd80000ff057424 */ /* 0x000fe400078e00ff */
[----:B------:R-:W-:Y:S02]  /*0a20*/  FSEL R14, R14, RZ, P0 ;  /* 0x000000ff0e0e7208 */ /* 0x000fe40000000000 */
[----:B------:R-:W-:-:S06]  /*0a30*/  FSEL R15, R15, 1.875, P0 ;  /* 0x3ff000000f0f7808 */ /* 0x000fcc0000000000 */
[----:B------:R-:W-:-:S06]  /*0a40*/  DADD R14, R2, R14 ;  /* 0x00000000020e7229 */ /* 0x000fcc000000000e */
        /* <DEDUP_REMOVED lines=9> */
[----:B------:R-:W-:Y:S01]  /*0ae0*/  VIADD R3, R27, 0xfff00000 ;  /* 0xfff000001b037836 */ /* 0x000fe20000000000 */
[----:B------:R-:W-:-:S05]  /*0af0*/  MOV R2, R26 ;  /* 0x0000001a00027202 */ /* 0x000fca0000000f00 */
        /* <DEDUP_REMOVED lines=12> */
.L_x_17:
[----:B------:R-:W-:Y:S05]  /*0bc0*/  BSYNC.RECONVERGENT B0 ;  /* 0x0000000000007941 */ /* 0x000fea0003800200 */
.L_x_16:
[----:B------:R-:W0:Y:S02]  /*0bd0*/  LDC.64 R20, c[0x0][0x380] ;  /* 0x0000e000ff147b82 */ /* 0x000e240000000a00 */
[----:B0-----:R-:W2:Y:S04]  /*0be0*/  LDG.E R8, desc[UR6][R20.64+0x28] ;  /* 0x0000280614087981 */ /* 0x001ea8000c1e1900 */
[----:B------:R-:W3:Y:S04]  /*0bf0*/  LDG.E.64 R2, desc[UR6][R20.64+0x30] ;  /* 0x0000300614027981 */ /* 0x000ee8000c1e1b00 */
[----:B------:R0:W5:Y:S04]  /*0c00*/  LDG.E.64 R22, desc[UR6][R20.64+0x38] ;  /* 0x0000380614167981 */ /* 0x000168000c1e1b00 */
[----:B------:R0:W-:Y:S01]  /*0c10*/  STL.64 [R1+0x8], R4 ;  /* 0x0000080401007387 */ /* 0x0001e20000100a00 */
[----:B------:R-:W-:Y:S01]  /*0c20*/  BSSY.RECONVERGENT B0, `(.L_x_18) ;  /* 0x0000007000007945 */ /* 0x000fe20003800200 */
[----:B------:R-:W-:-:S02]  /*0c30*/  MOV R12, 0xc90 ;  /* 0x00000c90000c7802 */ /* 0x000fc40000000f00 */
[----:B--2---:R0:W-:Y:S01]  /*0c40*/  STL [R1+0x2c], R8 ;  /* 0x00002c0801007387 */ /* 0x0041e20000100800 */
[----:B---3--:R-:W-:-:S08]  /*0c50*/  DADD R2, -R18, R2 ;  /* 0x0000000012027229 */ /* 0x008fd00000000102 */
[----:B------:R-:W-:-:S10]  /*0c60*/  DADD R14, -RZ, |R2| ;  /* 0x00000000ff0e7229 */ /* 0x000fd40000000502 */
[----:B0-----:R-:W-:-:S07]  /*0c70*/  IMAD.MOV.U32 R9, RZ, RZ, R15 ;  /* 0x000000ffff097224 */ /* 0x001fce00078e000f */
[----:B-----5:R-:W-:Y:S05]  /*0c80*/  CALL.REL.NOINC `($_Z18get_boundaries_gpuP5PointiPiii$__internal_accurate_pow) ;  /* 0x00000028007c7944 */ /* 0x020fea0003c00000 */
[----:B------:R-:W-:Y:S05]  /*0c90*/  BSYNC.RECONVERGENT B0 ;  /* 0x0000000000007941 */ /* 0x000fea0003800200 */
.L_x_18:
        /* <DEDUP_REMOVED lines=15> */
.L_x_21:
[----:B------:R-:W-:-:S11]  /*0d90*/  DADD R14, R2, 2 ;  /* 0x40000000020e7429 */ /* 0x000fd60000000000 */
.L_x_20:
[----:B------:R-:W-:Y:S05]  /*0da0*/  BSYNC.RECONVERGENT B0 ;  /* 0x0000000000007941 */ /* 0x000fea0003800200 */
.L_x_19:
[----:B------:R-:W-:Y:S01]  /*0db0*/  DADD R22, -R16, R22 ;  /* 0x0000000010167229 */ /* 0x000fe20000000116 */
[----:B------:R-:W-:Y:S01]  /*0dc0*/  BSSY.RECONVERGENT B0, `(.L_x_22) ;  /* 0x0000009000007945 */ /* 0x000fe20003800200 */
[----:B------:R-:W-:Y:S01]  /*0dd0*/  DSETP.NEU.AND P0, PT, R2, 1, PT ;  /* 0x3ff000000200742a */ /* 0x000fe20003f0d000 */
[----:B------:R-:W-:-:S05]  /*0de0*/  MOV R12, 0xe50 ;  /* 0x00000e50000c7802 */ /* 0x000fca0000000f00 */
[----:B------:R-:W-:Y:S01]  /*0df0*/  DADD R20, -RZ, |R22| ;  /* 0x00000000ff147229 */ /* 0x000fe20000000516 */
[----:B------:R-:W-:Y:S02]  /*0e00*/  FSEL R2, R14, RZ, P0 ;  /* 0x000000ff0e027208 */ /* 0x000fe40000000000 */
[----:B------:R-:W-:-:S07]  /*0e10*/  FSEL R3, R15, 1.875, P0 ;  /* 0x3ff000000f037808 */ /* 0x000fce0000000000 */
[----:B------:R-:W-:Y:S02]  /*0e20*/  IMAD.MOV.U32 R14, RZ, RZ, R20 ;  /* 0x000000ffff0e7224 */ /* 0x000fe400078e0014 */
[----:B------:R-:W-:-:S07]  /*0e30*/  IMAD.MOV.U32 R9, RZ, RZ, R21 ;  /* 0x000000ffff097224 */ /* 0x000fce00078e0015 */
[----:B------:R-:W-:Y:S05]  /*0e40*/  CALL.REL.NOINC `($_Z18get_boundaries_gpuP5PointiPiii$__internal_accurate_pow) ;  /* 0x00000028000c7944 */ /* 0x000fea0003c00000 */
[----:B------:R-:W-:Y:S05]  /*0e50*/  BSYNC.RECONVERGENT B0 ;  /* 0x0000000000007941 */ /* 0x000fea0003800200 */
.L_x_22:
        /* <DEDUP_REMOVED lines=15> */
.L_x_25:
[----:B------:R-:W-:-:S11]  /*0f50*/  DADD R14, R22, 2 ;  /* 0x40000000160e7429 */ /* 0x000fd60000000000 */
.L_x_24:
[----:B------:R-:W-:Y:S05]  /*0f60*/  BSYNC.RECONVERGENT B0 ;  /* 0x0000000000007941 */ /* 0x000fea0003800200 */
.L_x_23:
[----:B------:R-:W-:Y:S01]  /*0f70*/  DSETP.NEU.AND P0, PT, R22, 1, PT ;  /* 0x3ff000001600742a */ /* 0x000fe20003f0d000 */
[----:B------:R-:W-:Y:S01]  /*0f80*/  IMAD.MOV.U32 R20, RZ, RZ, 0x0 ;  /* 0x00000000ff147424 */ /* 0x000fe200078e00ff */
[----:B------:R-:W-:Y:S01]  /*0f90*/  BSSY.RECONVERGENT B0, `(.L_x_26) ;  /* 0x000001d000007945 */ /* 0x000fe20003800200 */
[----:B------:R-:W-:-:S03]  /*0fa0*/  IMAD.MOV.U32 R21, RZ, RZ, 0x3fd80000 ;  /* 0x3fd80000ff157424 */ /* 0x000fc600078e00ff */
[----:B------:R-:W-:Y:S02]  /*0fb0*/  FSEL R14, R14, RZ, P0 ;  /* 0x000000ff0e0e7208 */ /* 0x000fe40000000000 */
[----:B------:R-:W-:-:S06]  /*0fc0*/  FSEL R15, R15, 1.875, P0 ;  /* 0x3ff000000f0f7808 */ /* 0x000fcc0000000000 */
[----:B------:R-:W-:-:S06]  /*0fd0*/  DADD R14, R2, R14 ;  /* 0x00000000020e7229 */ /* 0x000fcc000000000e */
[----:B------:R-:W0:Y:S04]  /*0fe0*/  MUFU.RSQ64H R23, R15 ;  /* 0x0000000f00177308 */ /* 0x000e280000001c00 */
[----:B------:R-:W-:-:S04]  /*0ff0*/  IADD3 R22, PT, PT, R15, -0x3500000, RZ ;  /* 0xfcb000000f167810 */ /* 0x000fc80007ffe0ff */
[----:B------:R-:W-:Y:S02]  /*1000*/  ISETP.GE.U32.AND P0, PT, R22, 0x7ca00000, PT ;  /* 0x7ca000001600780c */ /* 0x000fe40003f06070 */
        /* <DEDUP_REMOVED lines=11> */
[----:B------:R-:W-:Y:S01]  /*10c0*/  MOV R20, R14 ;  /* 0x0000000e00147202 */ /* 0x000fe20000000f00 */
        /* <DEDUP_REMOVED lines=9> */
.L_x_27:
[----:B------:R-:W-:Y:S05]  /*1160*/  BSYNC.RECONVERGENT B0 ;  /* 0x0000000000007941 */ /* 0x000fea0003800200 */
.L_x_26:
        /* <DEDUP_REMOVED lines=13> */
.L_x_28:
        /* <DEDUP_REMOVED lines=15> */
.L_x_31:
[----:B------:R-:W-:-:S11]  /*1330*/  DADD R14, R22, 2 ;  /* 0x40000000160e7429 */ /* 0x000fd60000000000 */
.L_x_30:
[----:B------:R-:W-:Y:S05]  /*1340*/  BSYNC.RECONVERGENT B0 ;  /* 0x0000000000007941 */ /* 0x000fea0003800200 */
.L_x_29:
        /* <DEDUP_REMOVED lines=11> */
.L_x_32:
        /* <DEDUP_REMOVED lines=15> */
.L_x_35:
[----:B------:R-:W-:-:S11]  /*14f0*/  DADD R14, R24, 2 ;  /* 0x40000000180e7429 */ /* 0x000fd60000000000 */
.L_x_34:
[----:B------:R-:W-:Y:S05]  /*1500*/  BSYNC.RECONVERGENT B0 ;  /* 0x0000000000007941 */ /* 0x000fea0003800200 */
.L_x_33:
[----:B------:R-:W-:Y:S01]  /*1510*/  DSETP.NEU.AND P0, PT, R24, 1, PT ;  /* 0x3ff000001800742a */ /* 0x000fe20003f0d000 */
[----:B------:R-:W-:Y:S05]  /*1520*/  BSSY.RECONVERGENT B0, `(.L_x_36) ;  /* 0x000001f000007945 */ /* 0x000fea0003800200 */
[----:B------:R-:W-:Y:S02]  /*1530*/  FSEL R14, R14, RZ, P0 ;  /* 0x000000ff0e0e7208 */ /* 0x000fe40000000000 */
[----:B------:R-:W-:-:S06]  /*1540*/  FSEL R15, R15, 1.875, P0 ;  /* 0x3ff000000f0f7808 */ /* 0x000fcc0000000000 */
[----:B------:R-:W-:Y:S01]  /*1550*/  DADD R14, R22, R14 ;  /* 0x00000000160e7229 */ /* 0x000fe2000000000e */
[----:B------:R-:W-:Y:S02]  /*1560*/  IMAD.MOV.U32 R22, RZ, RZ, 0x0 ;  /* 0x00000000ff167424 */ /* 0x000fe400078e00ff */
[----:B------:R-:W-:-:S03]  /*1570*/  IMAD.MOV.U32 R23, RZ, RZ, 0x3fd80000 ;  /* 0x3fd80000ff177424 */ /* 0x000fc600078e00ff */
        /* <DEDUP_REMOVED lines=25> */
.L_x_37:
[----:B------:R-:W-:Y:S05]  /*1710*/  BSYNC.RECONVERGENT B0 ;  /* 0x0000000000007941 */ /* 0x000fea0003800200 */
.L_x_36:
        /* <DEDUP_REMOVED lines=13> */
.L_x_38:
        /* <DEDUP_REMOVED lines=12> */
[----:B------:R-:W-:Y:S01]  /*18b0*/  MOV R14, 0x0 ;  /* 0x00000000000e7802 */ /* 0x000fe20000000f00 */
[----:B------:R-:W-:Y:S01]  /*18c0*/  IMAD.MOV.U32 R15, RZ, RZ, 0x7ff00000 ;  /* 0x7ff00000ff0f7424 */ /* 0x000fe200078e00ff */
[----:B------:R-:W-:Y:S06]  /*18d0*/  BRA `(.L_x_40) ;  /* 0x0000000000047947 */ /* 0x000fec0003800000 */
.L_x_41:
[----:B------:R-:W-:-:S11]  /*18e0*/  DADD R14, R22, 2 ;  /* 0x40000000160e7429 */ /* 0x000fd60000000000 */
.L_x_40:
[----:B------:R-:W-:Y:S05]  /*18f0*/  BSYNC.RECONVERGENT B0 ;  /* 0x0000000000007941 */ /* 0x000fea0003800200 */
.L_x_39:
        /* <DEDUP_REMOVED lines=11> */
.L_x_42:
        /* <DEDUP_REMOVED lines=15> */
.L_x_45:
[----:B------:R-:W-:-:S11]  /*1aa0*/  DADD R14, R24, 2 ;  /* 0x40000000180e7429 */ /* 0x000fd60000000000 */
.L_x_44:
[----:B------:R-:W-:Y:S05]  /*1ab0*/  BSYNC.RECONVERGENT B0 ;  /* 0x0000000000007941 */ /* 0x000fea0003800200 */
.L_x_43:
        /* <DEDUP_REMOVED lines=26> */
[----:B------:R-:W-:Y:S02]  /*1c60*/  IMAD.MOV.U32 R9, RZ, RZ, R29 ;  /* 0x000000ffff097224 */ /* 0x000fe400078e001d */
[----:B------:R-:W-:Y:S02]  /*1c70*/  IMAD.MOV.U32 R24, RZ, RZ, R22 ;  /* 0x000000ffff187224 */ /* 0x000fe400078e0016 */
[----:B------:R-:W-:-:S07]  /*1c80*/  IMAD.MOV.U32 R27, RZ, RZ, R21 ;  /* 0x000000ffff1b7224 */ /* 0x000fce00078e0015 */
[----:B------:R-:W-:Y:S05]  /*1c90*/  CALL.REL.NOINC `($__internal_0_$__cuda_sm20_dsqrt_rn_f64_mediumpath_v1) ;  /* 0x0000001400d07944 */ /* 0x000fea0003c00000 */
.L_x_47:
[----:B------:R-:W-:Y:S05]  /*1ca0*/  BSYNC.RECONVERGENT B0 ;  /* 0x0000000000007941 */ /* 0x000fea0003800200 */
.L_x_46:
[----:B------:R-:W0:Y:S02]  /*1cb0*/  LDC.64 R24, c[0x0][0x380] ;  /* 0x0000e000ff187b82 */ /* 0x000e240000000a00 */
[----:B0-----:R-:W2:Y:S01]  /*1cc0*/  LDG.E R12, desc[UR6][R24.64+0x70] ;  /* 0x00007006180c7981 */ /* 0x001ea2000c1e1900 */
[----:B------:R-:W-:Y:S01]  /*1cd0*/  DSETP.GT.AND P0, PT, R6, R4, PT ;  /* 0x000000040600722a */ /* 0x000fe20003f04000 */
[----:B------:R-:W-:Y:S02]  /*1ce0*/  IMAD.MOV.U32 R20, RZ, RZ, 0x1 ;  /* 0x00000001ff147424 */ /* 0x000fe400078e00ff */
[----:B------:R0:W-:Y:S11]  /*1cf0*/  STL.64 [R1+0x20], R14 ;  /* 0x0000200e01007387 */ /* 0x0001f60000100a00 */
[----:B------:R-:W-:Y:S01]  /*1d00*/  @P0 IMAD.MOV.U32 R20, RZ, RZ, RZ ;  /* 0x000000ffff140224 */ /* 0x000fe200078e00ff */
[----:B------:R0:W-:Y:S03]  /*1d10*/  @P0 STL.64 [R1+0x8], R6 ;  /* 0x0000080601000387 */ /* 0x0001e60000100a00 */
[C---:B------:R-:W-:Y:S01]  /*1d20*/  IMAD.U32 R9, R20.reuse, 0x4, R1 ;  /* 0x0000000414097824 */ /* 0x040fe200078e0001 */
[----:B------:R-:W-:Y:S01]  /*1d30*/  LEA R23, R20, R1, 0x3 ;  /* 0x0000000114177211 */ /* 0x000fe200078e18ff */
[----:B------:R0:W-:Y:S04]  /*1d40*/  @P0 STL [R1+0x2c], R10 ;  /* 0x00002c0a01000387 */ /* 0x0001e80000100800 */
[----:B--2---:R0:W-:Y:S04]  /*1d50*/  STL [R1+0x38], R12 ;  /* 0x0000380c01007387 */ /* 0x0041e80000100800 */
[----:B------:R0:W-:Y:S04]  /*1d60*/  STL.64 [R23], R4 ;  /* 0x0000000417007387 */ /* 0x0001e80000100a00 */
[----:B------:R0:W-:Y:S04]  /*1d70*/  STL [R9+0x28], R8 ;  /* 0x0000280809007387 */ /* 0x0001e80000100800 */
[----:B------:R-:W2:Y:S01]  /*1d80*/  LDL.64 R20, [R1+0x8] ;  /* 0x0000080001147983 */ /* 0x000ea20000100a00 */
[----:B------:R-:W-:Y:S01]  /*1d90*/  BSSY.RECONVERGENT B0, `(.L_x_48) ;  /* 0x000000e000007945 */ /* 0x000fe20003800200 */
[----:B------:R-:W-:Y:S01]  /*1da0*/  IMAD.MOV.U32 R22, RZ, RZ, 0x2 ;  /* 0x00000002ff167424 */ /* 0x000fe200078e00ff */
[----:B--2---:R-:W-:-:S14]  /*1db0*/  DSETP.GT.AND P0, PT, R20, R2, PT ;  /* 0x000000021400722a */ /* 0x004fdc0003f04000 */
[----:B0-----:R-:W-:Y:S05]  /*1dc0*/  @!P0 BRA `(.L_x_49) ;  /* 0x0000000000288947 */ /* 0x001fea0003800000 */
[----:B------:R-:W2:Y:S04]  /*1dd0*/  LDL.64 R6, [R1] ;  /* 0x0000000001067983 */ /* 0x000ea80000100a00 */
[----:B------:R-:W3:Y:S01]  /*1de0*/  LDL R4, [R1+0x2c] ;  /* 0x00002c0001047983 */ /* 0x000ee20000100800 */
[----:B--2---:R-:W-:-:S14]  /*1df0*/  DSETP.GT.AND P0, PT, R6, R2, PT ;  /* 0x000000020600722a */ /* 0x004fdc0003f04000 */
[----:B------:R-:W2:Y:S04]  /*1e00*/  @P0 LDL R8, [R1+0x28] ;  /* 0x0000280001080983 */ /* 0x000ea80000100800 */
[----:B------:R0:W-:Y:S04]  /*1e10*/  STL.64 [R1+0x10], R20 ;  /* 0x0000101401007387 */ /* 0x0001e80000100a00 */
[----:B------:R0:W-:Y:S04]  /*1e20*/  @P0 STL.64 [R1+0x8], R6 ;  /* 0x0000080601000387 */ /* 0x0001e80000100a00 */
[----:B---3--:R0:W-:Y:S01]  /*1e30*/  STL [R1+0x30], R4 ;  /* 0x0000300401007387 */ /* 0x0081e20000100800 */
[----:B------:R-:W-:-:S02]  /*1e40*/  IMAD.MOV.U32 R22, RZ, RZ, 0x1 ;  /* 0x00000001ff167424 */ /* 0x000fc400078e00ff */
[----:B------:R-:W-:Y:S01]  /*1e50*/  @P0 IMAD.MOV.U32 R22, RZ, RZ, RZ ;  /* 0x000000ffff160224 */ /* 0x000fe200078e00ff */
[----:B--2---:R0:W-:Y:S06]  /*1e60*/  @P0 STL [R1+0x2c], R8 ;  /* 0x00002c0801000387 */ /* 0x0041ec0000100800 */
.L_x_49:
[----:B------:R-:W-:Y:S05]  /*1e70*/  BSYNC.RECONVERGENT B0 ;  /* 0x0000000000007941 */ /* 0x000fea0003800200 */
.L_x_48:
[C---:B------:R-:W-:Y:S01]  /*1e80*/  LEA R9, R22.reuse, R1, 0x3 ;  /* 0x0000000116097211 */ /* 0x040fe200078e18ff */
[----:B------:R-:W-:-:S04]  /*1e90*/  IMAD.U32 R5, R22, 0x4, R1 ;  /* 0x0000000416057824 */ /* 0x000fc800078e0001 */
[----:B------:R1:W-:Y:S04]  /*1ea0*/  STL.64 [R9], R2 ;  /* 0x0000000209007387 */ /* 0x0003e80000100a00 */
[----:B------:R1:W-:Y:S04]  /*1eb0*/  STL [R5+0x28], R0 ;  /* 0x0000280005007387 */ /* 0x0003e80000100800 */
[----:B0-----:R-:W2:Y:S04]  /*1ec0*/  LDL.64 R20, [R1+0x18] ;  /* 0x0000180001147983 */ /* 0x001ea80000100a00 */
[----:B------:R-:W2:Y:S04]  /*1ed0*/  LDL.64 R6, [R1+0x10] ;  /* 0x0000100001067983 */ /* 0x000ea80000100a00 */
[----:B------:R1:W5:Y:S01]  /*1ee0*/  LDL R4, [R1+0x34] ;  /* 0x0000340001047983 */ /* 0x0003620000100800 */
[----:B------:R-:W-:Y:S01]  /*1ef0*/  BSSY.RECONVERGENT B0, `(.L_x_50) ;  /* 0x0000015000007945 */ /* 0x000fe20003800200 */
[----:B------:R-:W-:Y:S01]  /*1f00*/  IMAD.MOV.U32 R10, RZ, RZ, 0x3 ;  /* 0x00000003ff0a7424 */ /* 0x000fe200078e00ff */
[----:B--2---:R-:W-:-:S14]  /*1f10*/  DSETP.GT.AND P0, PT, R6, R20, PT ;  /* 0x000000140600722a */ /* 0x004fdc0003f04000 */
[----:B-1----:R-:W-:Y:S05]  /*1f20*/  @!P0 BRA `(.L_x_51) ;  /* 0x0000000000448947 */ /* 0x002fea0003800000 */
[----:B------:R-:W2:Y:S04]  /*1f30*/  LDL R0, [R1+0x30] ;  /* 0x0000300001007983 */ /* 0x000ea80000100800 */
[----:B------:R-:W3:Y:S01]  /*1f40*/  LDL.64 R2, [R1+0x8] ;  /* 0x0000080001027983 */ /* 0x000ee20000100a00 */
[----:B------:R-:W-:-:S03]  /*1f50*/  IMAD.MOV.U32 R10, RZ, RZ, 0x2 ;  /* 0x00000002ff0a7424 */ /* 0x000fc600078e00ff */
[----:B------:R0:W-:Y:S04]  /*1f60*/  STL.64 [R1+0x18], R6 ;  /* 0x0000180601007387 */ /* 0x0001e80000100a00 */
[----:B--2---:R0:W-:Y:S01]  /*1f70*/  STL [R1+0x34], R0 ;  /* 0x0000340001007387 */ /* 0x0041e20000100800 */
[----:B---3--:R-:W-:-:S14]  /*1f80*/  DSETP.GT.AND P0, PT, R2, R20, PT ;  /* 0x000000140200722a */ /* 0x008fdc0003f04000 */
        /* <DEDUP_REMOVED lines=8> */
[----:B------:R-:W-:Y:S01]  /*2010*/  IMAD.MOV.U32 R10, RZ, RZ, 0x1 ;  /* 0x00000001ff0a7424 */ /* 0x000fe200078e00ff */
[----:B------:R-:W-:-:S02]  /*2020*/  @P0 MOV R10, RZ ;  /* 0x000000ff000a0202 */ /* 0x000fc40000000f00 */
[----:B--2---:R0:W-:Y:S05]  /*2030*/  @P0 STL [R1+0x2c], R8 ;  /* 0x00002c0801000387 */ /* 0x0041ea0000100800 */
.L_x_51:
[----:B------:R-:W-:Y:S05]  /*2040*/  BSYNC.RECONVERGENT B0 ;  /* 0x0000000000007941 */ /* 0x000fea0003800200 */
.L_x_50:
[C-C-:B0-----:R-:W-:Y:S02]  /*2050*/  IMAD.U32 R7, R10.reuse, 0x8, R1.reuse ;  /* 0x000000080a077824 */ /* 0x141fe400078e0001 */
[----:B------:R-:W-:-:S03]  /*2060*/  IMAD.U32 R5, R10, 0x4, R1 ;  /* 0x000000040a057824 */ /* 0x000fc600078e0001 */
[----:B------:R0:W-:Y:S04]  /*2070*/  STL.64 [R7], R20 ;  /* 0x0000001407007387 */ /* 0x0001e80000100a00 */
[----:B-----5:R0:W-:Y:S04]  /*2080*/  STL [R5+0x28], R4 ;  /* 0x0000280405007387 */ /* 0x0201e80000100800 */
[----:B------:R-:W2:Y:S01]  /*2090*/  LDL.64 R2, [R1+0x18] ;  /* 0x0000180001027983 */ /* 0x000ea20000100a00 */
[----:B------:R-:W-:Y:S01]  /*20a0*/  BSSY.RECONVERGENT B0, `(.L_x_52) ;  /* 0x000001d000007945 */ /* 0x000fe20003800200 */
[----:B------:R-:W-:Y:S01]  /*20b0*/  IMAD.MOV.U32 R6, RZ, RZ, 0x4 ;  /* 0x00000004ff067424 */ /* 0x000fe200078e00ff */
[----:B--2---:R-:W-:-:S14]  /*20c0*/  DSETP.GT.AND P0, PT, R2, R14, PT ;  /* 0x0000000e0200722a */ /* 0x004fdc0003f04000 */
[----:B0-----:R-:W-:Y:S05]  /*20d0*/  @!P0 BRA `(.L_x_53) ;  /* 0x0000000000648947 */ /* 0x001fea0003800000 */
[----:B------:R-:W2:Y:S04]  /*20e0*/  LDL R0, [R1+0x34] ;  /* 0x0000340001007983 */ /* 0x000ea80000100800 */
[----:B------:R-:W3:Y:S01]  /*20f0*/  LDL.64 R4, [R1+0x10] ;  /* 0x0000100001047983 */ /* 0x000ee20000100a00 */
[----:B------:R-:W-:-:S03]  /*2100*/  IMAD.MOV.U32 R6, RZ, RZ, 0x3 ;  /* 0x00000003ff067424 */ /* 0x000fc600078e00ff */
[----:B------:R0:W-:Y:S04]  /*2110*/  STL.64 [R1+0x20], R2 ;  /* 0x0000200201007387 */ /* 0x0001e80000100a00 */
[----:B--2---:R0:W-:Y:S01]  /*2120*/  STL [R1+0x38], R0 ;  /* 0x0000380001007387 */ /* 0x0041e20000100800 */
[----:B---3--:R-:W-:-:S14]  /*2130*/  DSETP.GT.AND P0, PT, R4, R14, PT ;  /* 0x0000000e0400722a */ /* 0x008fdc0003f04000 */
[----:B0-----:R-:W-:Y:S05]  /*2140*/  @!P0 BRA `(.L_x_53) ;  /* 0x0000000000488947 */ /* 0x001fea0003800000 */
[----:B------:R-:W2:Y:S04]  /*2150*/  LDL R0, [R1+0x30] ;  /* 0x0000300001007983 */ /* 0x000ea80000100800 */
[----:B------:R-:W3:Y:S01]  /*2160*/  LDL.64 R2, [R1+0x8] ;  /* 0x0000080001027983 */ /* 0x000ee20000100a00 */
[----:B------:R-:W-:-:S03]  /*2170*/  MOV R6, 0x2 ;  /* 0x0000000200067802 */ /* 0x000fc60000000f00 */
[----:B------:R0:W-:Y:S04]  /*2180*/  STL.64 [R1+0x18], R4 ;  /* 0x0000180401007387 */ /* 0x0001e80000100a00 */
[----:B--2---:R0:W-:Y:S01]  /*2190*/  STL [R1+0x34], R0 ;  /* 0x0000340001007387 */ /* 0x0041e20000100800 */
[----:B---3--:R-:W-:-:S14]  /*21a0*/  DSETP.GT.AND P0, PT, R2, R14, PT ;  /* 0x0000000e0200722a */ /* 0x008fdc0003f04000 */
[----:B0-----:R-:W-:Y:S05]  /*21b0*/  @!P0 BRA `(.L_x_53) ;  /* 0x00000000002c8947 */ /* 0x001fea0003800000 */
[----:B------:R-:W2:Y:S04]  /*21c0*/  LDL R0, [R1+0x2c] ;  /* 0x00002c0001007983 */ /* 0x000ea80000100800 */
[----:B------:R-:W3:Y:S01]  /*21d0*/  LDL.64 R4, [R1] ;  /* 0x0000000001047983 */ /* 0x000ee20000100a00 */
[----:B------:R-:W-:-:S03]  /*21e0*/  IMAD.MOV.U32 R6, RZ, RZ, 0x1 ;  /* 0x00000001ff067424 */ /* 0x000fc600078e00ff */
[----:B------:R0:W-:Y:S04]  /*21f0*/  STL.64 [R1+0x10], R2 ;  /* 0x0000100201007387 */ /* 0x0001e80000100a00 */
[----:B--2---:R0:W-:Y:S01]  /*2200*/  STL [R1+0x30], R0 ;  /* 0x0000300001007387 */ /* 0x0041e20000100800 */
[----:B---3--:R-:W-:-:S14]  /*2210*/  DSETP.GT.AND P0, PT, R4, R14, PT ;  /* 0x0000000e0400722a */ /* 0x008fdc0003f04000 */
[----:B0-----:R-:W-:Y:S05]  /*2220*/  @!P0 BRA `(.L_x_53) ;  /* 0x0000000000108947 */ /* 0x001fea0003800000 */
[----:B------:R-:W2:Y:S01]  /*2230*/  LDL R0, [R1+0x28] ;  /* 0x0000280001007983 */ /* 0x000ea20000100800 */
[----:B------:R-:W-:-:S03]  /*2240*/  IMAD.MOV.U32 R6, RZ, RZ, RZ ;  /* 0x000000ffff067224 */ /* 0x000fc600078e00ff */
[----:B------:R0:W-:Y:S04]  /*2250*/  STL.64 [R1+0x8], R4 ;  /* 0x0000080401007387 */ /* 0x0001e80000100a00 */
[----:B--2---:R0:W-:Y:S02]  /*2260*/  STL [R1+0x2c], R0 ;  /* 0x00002c0001007387 */ /* 0x0041e40000100800 */
.L_x_53:
[----:B------:R-:W-:Y:S05]  /*2270*/  BSYNC.RECONVERGENT B0 ;  /* 0x0000000000007941 */ /* 0x000fea0003800200 */
.L_x_52:
[----:B------:R-:W1:Y:S01]  /*2280*/  LDCU UR4, c[0x0][0x388] ;  /* 0x00007100ff0477ac */ /* 0x000e620008000800 */
[C-C-:B0-----:R-:W-:Y:S02]  /*2290*/  IMAD.U32 R5, R6.reuse, 0x8, R1.reuse ;  /* 0x0000000806057824 */ /* 0x141fe400078e0001 */
[----:B------:R-:W-:-:S03]  /*22a0*/  IMAD.U32 R3, R6, 0x4, R1 ;  /* 0x0000000406037824 */ /* 0x000fc600078e0001 */
[----:B------:R0:W-:Y:S04]  /*22b0*/  STL.64 [R5], R14 ;  /* 0x0000000e05007387 */ /* 0x0001e80000100a00 */
[----:B------:R0:W-:Y:S01]  /*22c0*/  STL [R3+0x28], R12 ;  /* 0x0000280c03007387 */ /* 0x0001e20000100800 */
[----:B-1----:R-:W-:-:S09]  /*22d0*/  UISETP.GE.AND UP0, UPT, UR4, 0x6, UPT ;  /* 0x000000060400788c */ /* 0x002fd2000bf06270 */
[----:B0-----:R-:W-:Y:S05]  /*22e0*/  BRA.U !UP0, `(.L_x_54) ;  /* 0x0000000d080c7547 */ /* 0x001fea000b800000 */
[----:B------:R-:W0:Y:S01]  /*22f0*/  LDC.64 R22, c[0x0][0x380] ;  /* 0x0000e000ff167b82 */ /* 0x000e220000000a00 */
[----:B------:R-:W-:Y:S01]  /*2300*/  MOV R0, 0x5 ;  /* 0x0000000500007802 */ /* 0x000fe20000000f00 */
[----:B------:R-:W1:Y:S06]  /*2310*/  LDCU UR10, c[0x0][0x388] ;  /* 0x00007100ff0a77ac */ /* 0x000e6c0008000800 */
.L_x_71:
[----:B01----:R-:W-:-:S05]  /*2320*/  IMAD.WIDE.U32 R6, R0, 0x18, R22 ;  /* 0x0000001800067825 */ /* 0x003fca00078e0016 */
[----:B------:R-:W2:Y:S04]  /*2330*/  LDG.E.64 R4, desc[UR6][R6.64] ;  /* 0x0000000606047981 */ /* 0x000ea8000c1e1b00 */
[----:B------:R0:W5:Y:S01]  /*2340*/  LDG.E.64 R2, desc[UR6][R6.64+0x8] ;  /* 0x0000080606027981 */ /* 0x000162000c1e1b00 */
[----:B------:R-:W-:Y:S01]  /*2350*/  VIADD R0, R0, 0x1 ;  /* 0x0000000100007836 */ /* 0x000fe20000000000 */
[----:B------:R-:W-:Y:S01]  /*2360*/  BSSY.RECONVERGENT B0, `(.L_x_55) ;  /* 0x0000007000007945 */ /* 0x000fe20003800200 */
[----:B------:R-:W-:-:S03]  /*2370*/  MOV R12, 0x23d0 ;  /* 0x000023d0000c7802 */ /* 0x000fc60000000f00 */
[----:B-1----:R-:W-:Y:S01]  /*2380*/  ISETP.NE.AND P0, PT, R0, UR10, PT ;  /* 0x0000000a00007c0c */ /* 0x002fe2000bf05270 */
[----:B--2---:R-:W-:-:S08]  /*2390*/  DADD R4, -R18, R4 ;  /* 0x0000000012047229 */ /* 0x004fd00000000104 */
[----:B------:R-:W-:-:S10]  /*23a0*/  DADD R8, -RZ, |R4| ;  /* 0x00000000ff087229 */ /* 0x000fd40000000504 */
[----:B0-----:R-:W-:-:S07]  /*23b0*/  IMAD.MOV.U32 R14, RZ, RZ, R8 ;  /* 0x000000ffff0e7224 */ /* 0x001fce00078e0008 */
[----:B-----5:R-:W-:Y:S05]  /*23c0*/  CALL.REL.NOINC `($_Z18get_boundaries_gpuP5PointiPiii$__internal_accurate_pow) ;  /* 0x0000001000ac7944 */ /* 0x020fea0003c00000 */
[----:B------:R-:W-:Y:S05]  /*23d0*/  BSYNC.RECONVERGENT B0 ;  /* 0x0000000000007941 */ /* 0x000fea0003800200 */
.L_x_55:
        /* <DEDUP_REMOVED lines=17> */
[----:B------:R-:W-:Y:S01]  /*24f0*/  @!P2 MOV R20, 0x0 ;  /* 0x000000000014a802 */ /* 0x000fe20000000f00 */
[----:B------:R-:W-:-:S07]  /*2500*/  @!P2 IMAD.MOV.U32 R21, RZ, RZ, 0x7ff00000 ;  /* 0x7ff00000ff15a424 */ /* 0x000fce00078e00ff */
.L_x_57:
[----:B------:R-:W-:Y:S05]  /*2510*/  BSYNC.RECONVERGENT B0 ;  /* 0x0000000000007941 */ /* 0x000fea0003800200 */
.L_x_56:
[----:B------:R-:W-:Y:S01]  /*2520*/  BSSY.RECONVERGENT B0, `(.L_x_58) ;  /* 0x0000005000007945 */ /* 0x000fe20003800200 */
[----:B------:R-:W-:Y:S02]  /*2530*/  FSEL R4, R20, RZ, P1 ;  /* 0x000000ff14047208 */ /* 0x000fe40000800000 */
[----:B------:R-:W-:Y:S02]  /*2540*/  FSEL R5, R21, 1.875, P1 ;  /* 0x3ff0000015057808 */ /* 0x000fe40000800000 */
[----:B------:R-:W-:-:S07]  /*2550*/  MOV R12, 0x2570 ;  /* 0x00002570000c7802 */ /* 0x000fce0000000f00 */
[----:B------:R-:W-:Y:S05]  /*2560*/  CALL.REL.NOINC `($_Z18get_boundaries_gpuP5PointiPiii$__internal_accurate_pow) ;  /* 0x0000001000447944 */ /* 0x000fea0003c00000 */
[----:B------:R-:W-:Y:S05]  /*2570*/  BSYNC.RECONVERGENT B0 ;  /* 0x0000000000007941 */ /* 0x000fea0003800200 */
.L_x_58:
        /* <DEDUP_REMOVED lines=15> */
.L_x_60:
[----:B------:R-:W-:Y:S05]  /*2670*/  BSYNC.RECONVERGENT B0 ;  /* 0x0000000000007941 */ /* 0x000fea0003800200 */
.L_x_59:
[----:B------:R-:W-:Y:S01]  /*2680*/  FSEL R14, R14, RZ, P1 ;  /* 0x000000ff0e0e7208 */ /* 0x000fe20000800000 */
[----:B------:R-:W-:Y:S01]  /*2690*/  BSSY.RECONVERGENT B0, `(.L_x_61) ;  /* 0x000001c000007945 */ /* 0x000fe20003800200 */
[----:B------:R-:W-:-:S06]  /*26a0*/  FSEL R15, R15, 1.875, P1 ;  /* 0x3ff000000f0f7808 */ /* 0x000fcc0000800000 */
[----:B------:R-:W-:Y:S01]  /*26b0*/  DADD R14, R4, R14 ;  /* 0x00000000040e7229 */ /* 0x000fe2000000000e */
[----:B------:R-:W-:Y:S01]  /*26c0*/  MOV R4, 0x0 ;  /* 0x0000000000047802 */ /* 0x000fe20000000f00 */
[----:B------:R-:W-:-:S04]  /*26d0*/  IMAD.MOV.U32 R5, RZ, RZ, 0x3fd80000 ;  /* 0x3fd80000ff057424 */ /* 0x000fc800078e00ff */
        /* <DEDUP_REMOVED lines=21> */
[----:B------:R-:W-:Y:S01]  /*2830*/  IMAD.MOV.U32 R2, RZ, RZ, R14 ;  /* 0x000000ffff027224 */ /* 0x000fe200078e000e */
[----:B------:R-:W-:-:S07]  /*2840*/  MOV R3, R15 ;  /* 0x0000000f00037202 */ /* 0x000fce0000000f00 */
.L_x_62:
[----:B------:R-:W-:Y:S05]  /*2850*/  BSYNC.RECONVERGENT B0 ;  /* 0x0000000000007941 */ /* 0x000fea0003800200 */
.L_x_61:
[----:B------:R-:W2:Y:S01]  /*2860*/  LDL.64 R4, [R1+0x20] ;  /* 0x0000200001047983 */ /* 0x000ea20000100a00 */
[----:B------:R-:W-:Y:S01]  /*2870*/  BSSY.RECONVERGENT B0, `(.L_x_63) ;  /* 0x0000069000007945 */ /* 0x000fe20003800200 */
[----:B--2---:R-:W-:-:S14]  /*2880*/  DSETP.GEU.AND P1, PT, R2, R4, PT ;  /* 0x000000040200722a */ /* 0x004fdc0003f2e000 */
[----:B------:R-:W-:Y:S05]  /*2890*/  @P1 BRA `(.L_x_64) ;  /* 0x0000000400981947 */ /* 0x000fea0003800000 */
[----:B------:R-:W2:Y:S04]  /*28a0*/  LDL.64 R26, [R1+0x8] ;  /* 0x00000800011a7983 */ /* 0x000ea80000100a00 */
[----:B------:R-:W2:Y:S04]  /*28b0*/  LDL.64 R8, [R1] ;  /* 0x0000000001087983 */ /* 0x000ea80000100a00 */
[----:B------:R-:W3:Y:S04]  /*28c0*/  LDG.E R6, desc[UR6][R6.64+0x10] ;  /* 0x0000100606067981 */ /* 0x000ee8000c1e1900 */
[----:B------:R-:W4:Y:S01]  /*28d0*/  LDL R4, [R1+0x2c] ;  /* 0x00002c0001047983 */ /* 0x000f220000100800 */
[----:B--2---:R-:W-:-:S14]  /*28e0*/  DSETP.GT.AND P1, PT, R8, R26, PT ;  /* 0x0000001a0800722a */ /* 0x004fdc0003f24000 */
[----:B------:R-:W2:Y:S01]  /*28f0*/  @P1 LDL R10, [R1+0x28] ;  /* 0x00002800010a1983 */ /* 0x000ea20000100800 */
[----:B------:R-:W-:Y:S02]  /*2900*/  IMAD.MOV.U32 R12, RZ, RZ, 0x1 ;  /* 0x00000001ff0c7424 */ /* 0x000fe400078e00ff */
[----:B------:R-:W-:-:S04]  /*2910*/  @P1 IMAD.MOV.U32 R12, RZ, RZ, RZ ;  /* 0x000000ffff0c1224 */ /* 0x000fc800078e00ff */
[C-C-:B------:R-:W-:Y:S02]  /*2920*/  IMAD.U32 R24, R12.reuse, 0x8, R1.reuse ;  /* 0x000000080c187824 */ /* 0x140fe400078e0001 */
[----:B------:R-:W-:Y:S01]  /*2930*/  IMAD.U32 R25, R12, 0x4, R1 ;  /* 0x000000040c197824 */ /* 0x000fe200078e0001 */
[----:B------:R0:W-:Y:S04]  /*2940*/  @P1 STL.64 [R1+0x8], R8 ;  /* 0x0000080801001387 */ /* 0x0001e80000100a00 */
[----:B------:R0:W-:Y:S04]  /*2950*/  STL.64 [R1+0x20], R2 ;  /* 0x0000200201007387 */ /* 0x0001e80000100a00 */
[----:B---3--:R0:W-:Y:S04]  /*2960*/  STL [R1+0x38], R6 ;  /* 0x0000380601007387 */ /* 0x0081e80000100800 */
[----:B--2---:R0:W-:Y:S04]  /*2970*/  @P1 STL [R1+0x2c], R10 ;  /* 0x00002c0a01001387 */ /* 0x0041e80000100800 */
[----:B------:R0:W-:Y:S04]  /*2980*/  STL.64 [R24], R26 ;  /* 0x0000001a18007387 */ /* 0x0001e80000100a00 */
[----:B----4-:R0:W-:Y:S04]  /*2990*/  STL [R25+0x28], R4 ;  /* 0x0000280419007387 */ /* 0x0101e80000100800 */
[----:B------:R-:W2:Y:S04]  /*29a0*/  LDL.64 R14, [R1+0x10] ;  /* 0x00001000010e7983 */ /* 0x000ea80000100a00 */
[----:B------:R-:W2:Y:S04]  /*29b0*/  LDL.64 R20, [R1+0x8] ;  /* 0x0000080001147983 */ /* 0x000ea80000100a00 */
[----:B------:R0:W5:Y:S01]  /*29c0*/  LDL R5, [R1+0x30] ;  /* 0x0000300001057983 */ /* 0x0001620000100800 */
[----:B------:R-:W-:Y:S01]  /*29d0*/  BSSY.RECONVERGENT B1, `(.L_x_65) ;  /* 0x000000e000017945 */ /* 0x000fe20003800200 */
[----:B------:R-:W-:Y:S01]  /*29e0*/  MOV R12, 0x2 ;  /* 0x00000002000c7802 */ /* 0x000fe20000000f00 */
        /* <DEDUP_REMOVED lines=12> */
.L_x_66:
[----:B------:R-:W-:Y:S05]  /*2ab0*/  BSYNC.RECONVERGENT B1 ;  /* 0x0000000000017941 */ /* 0x000fea0003800200 */
.L_x_65:
[C-C-:B------:R-:W-:Y:S02]  /*2ac0*/  IMAD.U32 R7, R12.reuse, 0x8, R1.reuse ;  /* 0x000000080c077824 */ /* 0x140fe400078e0001 */
[----:B0-----:R-:W-:-:S03]  /*2ad0*/  IMAD.U32 R10, R12, 0x4, R1 ;  /* 0x000000040c0a7824 */ /* 0x001fc600078e0001 */
[----:B------:R0:W-:Y:S04]  /*2ae0*/  STL.64 [R7], R14 ;  /* 0x0000000e07007387 */ /* 0x0001e80000100a00 */
[----:B-----5:R0:W-:Y:S04]  /*2af0*/  STL [R10+0x28], R5 ;  /* 0x000028050a007387 */ /* 0x0201e80000100800 */
[----:B------:R-:W2:Y:S04]  /*2b00*/  LDL.64 R24, [R1+0x18] ;  /* 0x0000180001187983 */ /* 0x000ea80000100a00 */
[----:B------:R-:W2:Y:S04]  /*2b10*/  LDL.64 R8, [R1+0x10] ;  /* 0x0000100001087983 */ /* 0x000ea80000100a00 */
[----:B------:R0:W5:Y:S01]  /*2b20*/  LDL R4, [R1+0x34] ;  /* 0x0000340001047983 */ /* 0x0001620000100800 */
[----:B------:R-:W-:Y:S01]  /*2b30*/  BSSY.RECONVERGENT B1, `(.L_x_67) ;  /* 0x0000015000017945 */ /* 0x000fe20003800200 */
[----:B------:R-:W-:Y:S01]  /*2b40*/  MOV R12, 0x3 ;  /* 0x00000003000c7802 */ /* 0x000fe20000000f00 */
        /* <DEDUP_REMOVED lines=19> */
.L_x_68:
[----:B------:R-:W-:Y:S05]  /*2c80*/  BSYNC.RECONVERGENT B1 ;  /* 0x0000000000017941 */ /* 0x000fea0003800200 */
.L_x_67:
[C---:B------:R-:W-:Y:S01]  /*2c90*/  IMAD.U32 R7, R12.reuse, 0x8, R1 ;  /* 0x000000080c077824 */ /* 0x040fe200078e0001 */
[----:B------:R-:W-:-:S04]  /*2ca0*/  LEA R5, R12, R1, 0x2 ;  /* 0x000000010c057211 */ /* 0x000fc800078e10ff */
[----:B------:R1:W-:Y:S04]  /*2cb0*/  STL.64 [R7], R24 ;  /* 0x0000001807007387 */ /* 0x0003e80000100a00 */
[----:B-----5:R1:W-:Y:S04]  /*2cc0*/  STL [R5+0x28], R4 ;  /* 0x0000280405007387 */ /* 0x0203e80000100800 */
[----:B0-----:R-:W2:Y:S01]  /*2cd0*/  LDL.64 R8, [R1+0x18] ;  /* 0x0000180001087983 */ /* 0x001ea20000100a00 */
        /* <DEDUP_REMOVED lines=26> */
[----:B------:R-:W-:-:S03]  /*2e80*/  MOV R10, RZ ;  /* 0x000000ff000a7202 */ /* 0x000fc60000000f00 */
[----:B------:R0:W-:Y:S04]  /*2e90*/  STL.64 [R1+0x8], R14 ;  /* 0x0000080e01007387 */ /* 0x0001e80000100a00 */
[----:B--2---:R0:W-:Y:S02]  /*2ea0*/  STL [R1+0x2c], R4 ;  /* 0x00002c0401007387 */ /* 0x0041e40000100800 */
.L_x_70:
[----:B------:R-:W-:Y:S05]  /*2eb0*/  BSYNC.RECONVERGENT B1 ;  /* 0x0000000000017941 */ /* 0x000fea0003800200 */
.L_x_69:
[C-C-:B------:R-:W-:Y:S02]  /*2ec0*/  IMAD.U32 R7, R10.reuse, 0x8, R1.reuse ;  /* 0x000000080a077824 */ /* 0x140fe400078e0001 */
[----:B------:R-:W-:-:S03]  /*2ed0*/  IMAD.U32 R5, R10, 0x4, R1 ;  /* 0x000000040a057824 */ /* 0x000fc600078e0001 */
[----:B------:R1:W-:Y:S04]  /*2ee0*/  STL.64 [R7], R2 ;  /* 0x0000000207007387 */ /* 0x0003e80000100a00 */
[----:B------:R1:W-:Y:S02]  /*2ef0*/  STL [R5+0x28], R6 ;  /* 0x0000280605007387 */ /* 0x0003e40000100800 */
.L_x_64:
[----:B------:R-:W-:Y:S05]  /*2f00*/  BSYNC.RECONVERGENT B0 ;  /* 0x0000000000007941 */ /* 0x000fea0003800200 */
.L_x_63:
[----:B------:R-:W-:Y:S05]  /*2f10*/  @P0 BRA `(.L_x_71) ;  /* 0xfffffff400000947 */ /* 0x000fea000383ffff */
.L_x_54:
[----:B------:R-:W2:Y:S01]  /*2f20*/  LDL R0, [R1+0x28] ;  /* 0x0000280001007983 */ /* 0x000ea20000100800 */
[----:B------:R-:W-:-:S03]  /*2f30*/  VIADD R9, R1, 0x3c ;  /* 0x0000003c01097836 */ /* 0x000fc60000000000 */
[----:B------:R-:W-:Y:S04]  /*2f40*/  STL [R1+0x3c], RZ ;  /* 0x00003cff01007387 */ /* 0x000fe80000100800 */
[----:B------:R-:W-:Y:S04]  /*2f50*/  STL.64 [R1+0x40], RZ ;  /* 0x000040ff01007387 */ /* 0x000fe80000100a00 */
[----:B------:R-:W-:Y:S01]  /*2f60*/  STL.64 [R1+0x48], RZ ;  /* 0x000048ff01007387 */ /* 0x000fe20000100a00 */
[----:B------:R-:W3:Y:S01]  /*2f70*/  S2UR UR4, SR_CTAID.X ;  /* 0x00000000000479c3 */ /* 0x000ee20000002500 */
[----:B------:R-:W4:Y:S07]  /*2f80*/  S2R R12, SR_TID.X ;  /* 0x00000000000c7919 */ /* 0x000f2e0000002100 */
[----:B------:R-:W5:Y:S01]  /*2f90*/  LDC R10, c[0x0][0x398] ;  /* 0x0000e600ff0a7b82 */ /* 0x000f620000000800 */
[----:B--2---:R-:W-:-:S05]  /*2fa0*/  IMAD R0, R0, 0x4, R9 ;  /* 0x0000000400007824 */ /* 0x004fca00078e0209 */
[----:B-1----:R-:W2:Y:S02]  /*2fb0*/  LDL R2, [R0] ;  /* 0x0000000000027983 */ /* 0x002ea40000100800 */
[----:B--2---:R-:W-:-:S05]  /*2fc0*/  IADD3 R3, PT, PT, R2, 0x1, RZ ;  /* 0x0000000102037810 */ /* 0x004fca0007ffe0ff */
[----:B------:R1:W-:Y:S04]  /*2fd0*/  STL [R0], R3 ;  /* 0x0000000300007387 */ /* 0x0003e80000100800 */
[----:B------:R-:W2:Y:S02]  /*2fe0*/  LDL R2, [R1+0x2c] ;  /* 0x00002c0001027983 */ /* 0x000ea40000100800 */
[----:B--2---:R-:W-:-:S05]  /*2ff0*/  IMAD R2, R2, 0x4, R9 ;  /* 0x0000000402027824 */ /* 0x004fca00078e0209 */
[----:B0-----:R-:W2:Y:S02]  /*3000*/  LDL R4, [R2] ;  /* 0x0000000002047983 */ /* 0x001ea40000100800 */
[----:B--2---:R-:W-:-:S05]  /*3010*/  VIADD R5, R4, 0x1 ;  /* 0x0000000104057836 */ /* 0x004fca0000000000 */
[----:B------:R0:W-:Y:S04]  /*3020*/  STL [R2], R5 ;  /* 0x0000000502007387 */ /* 0x0001e80000100800 */
[----:B------:R-:W2:Y:S02]  /*3030*/  LDL R4, [R1+0x30] ;  /* 0x0000300001047983 */ /* 0x000ea40000100800 */
[----:B--2---:R-:W-:-:S05]  /*3040*/  IMAD R4, R4, 0x4, R9 ;  /* 0x0000000404047824 */ /* 0x004fca00078e0209 */
[----:B------:R-:W2:Y:S02]  /*3050*/  LDL R6, [R4] ;  /* 0x0000000004067983 */ /* 0x000ea40000100800 */
[----:B--2---:R-:W-:-:S05]  /*3060*/  VIADD R7, R6, 0x1 ;  /* 0x0000000106077836 */ /* 0x004fca0000000000 */
[----:B------:R2:W-:Y:S04]  /*3070*/  STL [R4], R7 ;  /* 0x0000000704007387 */ /* 0x0005e80000100800 */
[----:B-1----:R-:W3:Y:S02]  /*3080*/  LDL R0, [R1+0x34] ;  /* 0x0000340001007983 */ /* 0x002ee40000100800 */
[----:B---3--:R-:W-:-:S05]  /*3090*/  LEA R0, R0, R9, 0x2 ;  /* 0x0000000900007211 */ /* 0x008fca00078e10ff */
[----:B------:R-:W3:Y:S02]  /*30a0*/  LDL R3, [R0] ;  /* 0x0000000000037983 */ /* 0x000ee40000100800 */
[----:B---3--:R-:W-:-:S05]  /*30b0*/  VIADD R3, R3, 0x1 ;  /* 0x0000000103037836 */ /* 0x008fca0000000000 */
[----:B------:R1:W-:Y:S04]  /*30c0*/  STL [R0], R3 ;  /* 0x0000000300007387 */ /* 0x0003e80000100800 */
[----:B0-----:R-:W3:Y:S02]  /*30d0*/  LDL R2, [R1+0x38] ;  /* 0x0000380001027983 */ /* 0x001ee40000100800 */
[----:B---3--:R-:W-:-:S05]  /*30e0*/  IMAD R2, R2, 0x4, R9 ;  /* 0x0000000402027824 */ /* 0x008fca00078e0209 */
[----:B------:R-:W3:Y:S02]  /*30f0*/  LDL R5, [R2] ;  /* 0x0000000002057983 */ /* 0x000ee40000100800 */
[----:B---3--:R-:W-:-:S05]  /*3100*/  VIADD R5, R5, 0x1 ;  /* 0x0000000105057836 */ /* 0x008fca0000000000 */
[----:B------:R0:W-:Y:S04]  /*3110*/  STL [R2], R5 ;  /* 0x0000000502007387 */ /* 0x0001e80000100800 */
[----:B--2---:R-:W1:Y:S04]  /*3120*/  LDL R4, [R1+0x3c] ;  /* 0x00003c0001047983 */ /* 0x004e680000100800 */
[----:B------:R-:W2:Y:S04]  /*3130*/  LDL.64 R6, [R1+0x40] ;  /* 0x0000400001067983 */ /* 0x000ea80000100a00 */
[----:B------:R-:W0:Y:S01]  /*3140*/  LDL.64 R8, [R1+0x48] ;  /* 0x0000480001087983 */ /* 0x000e220000100a00 */
[----:B------:R-:W-:Y:S01]  /*3150*/  USHF.L.U32 UR4, UR4, 0x5, URZ ;  /* 0x0000000504047899 */ /* 0x000fe200080006ff */
[----:B-1----:R-:W-:-:S02]  /*3160*/  VIMNMX R3, PT, PT, RZ, R4, !PT ;  /* 0x00000004ff037248 */ /* 0x002fc40007fe0100 */
[----:B------:R-:W-:Y:S02]  /*3170*/  ISETP.GE.AND P1, PT, R4, 0x1, PT ;  /* 0x000000010400780c */ /* 0x000fe40003f26270 */
[----:B--2---:R-:W-:Y:S02]  /*3180*/  VIMNMX R4, PT, PT, R3, R6, !PT ;  /* 0x0000000603047248 */ /* 0x004fe40007fe0100 */
[----:B------:R-:W-:Y:S01]  /*3190*/  ISETP.GT.AND P0, PT, R6, R3, PT ;  /* 0x000000030600720c */ /* 0x000fe20003f04270 */
[----:B-----5:R-:W-:Y:S01]  /*31a0*/  IMAD R3, R13, R10, UR4 ;  /* 0x000000040d037e24 */ /* 0x020fe2000f8e020a */
[----:B------:R-:W-:Y:S02]  /*31b0*/  SEL R0, RZ, 0xffffffff, P1 ;  /* 0xffffffffff007807 */ /* 0x000fe40000800000 */
[----:B------:R-:W-:Y:S01]  /*31c0*/  ISETP.GT.AND P1, PT, R7, R4, PT ;  /* 0x000000040700720c */ /* 0x000fe20003f24270 */
[----:B----4-:R-:W-:Y:S01]  /*31d0*/  IMAD R12, R12, 0x4, R3 ;  /* 0x000000040c0c7824 */ /* 0x010fe200078e0203 */
[----:B------:R-:W-:-:S02]  /*31e0*/  VIMNMX R7, PT, PT, R4, R7, !PT ;  /* 0x0000000704077248 */ /* 0x000fc40007fe0100 */
[----:B------:R-:W-:Y:S02]  /*31f0*/  SEL R0, R0, 0x1, !P0 ;  /* 0x0000000100007807 */ /* 0x000fe40004000000 */
[----:B0-----:R-:W-:Y:S02]  /*3200*/  VIMNMX R2, PT, PT, R7, R8, !PT ;  /* 0x0000000807027248 */ /* 0x001fe40007fe0100 */
[----:B------:R-:W-:Y:S02]  /*3210*/  ISETP.GT.AND P0, PT, R8, R7, PT ;  /* 0x000000070800720c */ /* 0x000fe40003f04270 */
[----:B------:R-:W-:Y:S02]  /*3220*/  SEL R0, R0, 0x2, !P1 ;  /* 0x0000000200007807 */ /* 0x000fe40004800000 */
[----:B------:R-:W-:Y:S02]  /*3230*/  ISETP.GT.AND P1, PT, R9, R2, PT ;  /* 0x000000020900720c */ /* 0x000fe40003f24270 */
[----:B------:R-:W-:-:S02]  /*3240*/  SEL R0, R0, 0x3, !P0 ;  /* 0x0000000300007807 */ /* 0x000fc40004000000 */
[----:B------:R-:W-:Y:S02]  /*3250*/  MOV R9, RZ ;  /* 0x000000ff00097202 */ /* 0x000fe40000000f00 */
[----:B------:R-:W-:-:S07]  /*3260*/  SEL R7, R0, 0x4, !P1 ;  /* 0x0000000400077807 */ /* 0x000fce0004800000 */
.L_x_74:
[----:B------:R-:W0:Y:S01]  /*3270*/  LDC.64 R4, c[0x0][0x390] ;  /* 0x0000e400ff047b82 */ /* 0x000e220000000a00 */
[----:B------:R-:W-:Y:S01]  /*3280*/  BSSY.RECONVERGENT B0, `(.L_x_72) ;  /* 0x000000e000007945 */ /* 0x000fe20003800200 */
[----:B------:R-:W-:Y:S02]  /*3290*/  IMAD.IADD R15, R12, 0x1, R9 ;  /* 0x000000010c0f7824 */ /* 0x000fe400078e0209 */
[----:B------:R-:W-:Y:S02]  /*32a0*/  IMAD.MOV.U32 R0, RZ, RZ, 0x1 ;  /* 0x00000001ff007424 */ /* 0x000fe400078e00ff */
[----:B------:R-:W-:Y:S02]  /*32b0*/  IMAD.MOV.U32 R6, RZ, RZ, R13 ;  /* 0x000000ffff067224 */ /* 0x000fe400078e000d */
[----:B------:R-:W1:Y:S05]  /*32c0*/  LDC.64 R16, c[0x0][0x398] ;  /* 0x0000e600ff107b82 */ /* 0x000e6a0000000a00 */
.L_x_73:
[----:B0-----:R-:W-:Y:S01]  /*32d0*/  IMAD.WIDE R2, R15, 0x4, R4 ;  /* 0x000000040f027825 */ /* 0x001fe200078e0204 */
[----:B------:R-:W-:-:S03]  /*32e0*/  IADD3 R6, PT, PT, R6, 0x1, RZ ;  /* 0x0000000106067810 */ /* 0x000fc60007ffe0ff */
[----:B------:R-:W-:Y:S01]  /*32f0*/  VIADD R8, R0, 0xffffffff ;  /* 0xffffffff00087836 */ /* 0x000fe20000000000 */
[----:B------:R2:W-:Y:S01]  /*3300*/  STG.E desc[UR6][R2.64], R7 ;  /* 0x0000000702007986 */ /* 0x0005e2000c101906 */
[----:B-1----:R-:W-:Y:S01]  /*3310*/  ISETP.LT.AND P1, PT, R6, R17, PT ;  /* 0x000000110600720c */ /* 0x002fe20003f21270 */
[----:B------:R-:W-:Y:S02]  /*3320*/  IMAD.IADD R15, R15, 0x1, R16 ;  /* 0x000000010f0f7824 */ /* 0x000fe400078e0210 */
[----:B------:R-:W-:Y:S01]  /*3330*/  ISETP.GE.U32.AND P0, PT, R8, 0x3, PT ;  /* 0x000000030800780c */ /* 0x000fe20003f06070 */
[----:B------:R-:W-:-:S12]  /*3340*/  VIADD R0, R0, 0x1 ;  /* 0x0000000100007836 */ /* 0x000fd80000000000 */
[----:B--2---:R-:W-:Y:S05]  /*3350*/  @!P0 BRA P1, `(.L_x_73) ;  /* 0xfffffffc00dc8947 */ /* 0x004fea000083ffff */
[----:B------:R-:W-:Y:S05]  /*3360*/  BSYNC.RECONVERGENT B0 ;  /* 0x0000000000007941 */ /* 0x000fea0003800200 */
.L_x_72:
[C---:B------:R-:W-:Y:S01]  /*3370*/  VIADD R0, R9.reuse, 0x1 ;  /* 0x0000000109007836 */ /* 0x040fe20000000000 */
[----:B------:R-:W-:-:S03]  /*3380*/  ISETP.LT.U32.AND P1, PT, R9, 0x3, PT ;  /* 0x000000030900780c */ /* 0x000fc60003f21070 */
[----:B------:R-:W-:Y:S01]  /*3390*/  IMAD.IADD R3, R11, 0x1, R0 ;  /* 0x000000010b037824 */ /* 0x000fe200078e0200 */
[----:B------:R-:W-:-:S04]  /*33a0*/  MOV R9, R0 ;  /* 0x0000000000097202 */ /* 0x000fc80000000f00 */
[----:B------:R-:W-:-:S13]  /*33b0*/  ISETP.GE.AND P0, PT, R3, R16, PT ;  /* 0x000000100300720c */ /* 0x000fda0003f06270 */
[----:B------:R-:W-:Y:S05]  /*33c0*/  @!P0 BRA P1, `(.L_x_74) ;  /* 0xfffffffc00a88947 */ /* 0x000fea000083ffff */
[----:B------:R-:W-:Y:S05]  /*33d0*/  EXIT ;  /* 0x000000000000794d */ /* 0x000fea0003800000 */
        .weak           $__internal_0_$__cuda_sm20_dsqrt_rn_f64_mediumpath_v1
        .type           $__internal_0_$__cuda_sm20_dsqrt_rn_f64_mediumpath_v1,@function
        .size           $__internal_0_$__cuda_sm20_dsqrt_rn_f64_mediumpath_v1,($_Z18get_boundaries_gpuP5PointiPiii$__internal_accurate_pow - $__internal_0_$__cuda_sm20_dsqrt_rn_f64_mediumpath_v1)
$__internal_0_$__cuda_sm20_dsqrt_rn_f64_mediumpath_v1:
[----:B------:R-:W-:Y:S01]  /*33e0*/  ISETP.GE.U32.AND P1, PT, R24, -0x3400000, PT ;  /* 0xfcc000001800780c */ /* 0x000fe20003f26070 */
[----:B------:R-:W-:Y:S01]  /*33f0*/  BSSY.RECONVERGENT B1, `(.L_x_75) ;  /* 0x0000026000017945 */ /* 0x000fe20003800200 */
[----:B------:R-:W-:Y:S02]  /*3400*/  IMAD.MOV.U32 R21, RZ, RZ, R15 ;  /* 0x000000ffff157224 */ /* 0x000fe400078e000f */
[----:B------:R-:W-:Y:S02]  /*3410*/  IMAD.MOV.U32 R15, RZ, RZ, R9 ;  /* 0x000000ffff0f7224 */ /* 0x000fe400078e0009 */
[----:B------:R-:W-:-:S07]  /*3420*/  IMAD.MOV.U32 R24, RZ, RZ, R12 ;  /* 0x000000ffff187224 */ /* 0x000fce00078e000c */
[----:B------:R-:W-:Y:S05]  /*3430*/  @!P1 BRA `(.L_x_76) ;  /* 0x0000000000209947 */ /* 0x000fea0003800000 */
[----:B------:R-:W-:-:S10]  /*3440*/  DFMA.RM R14, R14, R26, R24 ;  /* 0x0000001a0e0e722b */ /* 0x000fd40000004018 */
[----:B------:R-:W-:-:S04]  /*3450*/  IADD3 R24, P1, PT, R14, 0x1, RZ ;  /* 0x000000010e187810 */ /* 0x000fc80007f3e0ff */
[----:B------:R-:W-:-:S06]  /*3460*/  IADD3.X R25, PT, PT, RZ, R15, RZ, P1, !PT ;  /* 0x0000000fff197210 */ /* 0x000fcc0000ffe4ff */
[----:B------:R-:W-:-:S08]  /*3470*/  DFMA.RP R20, -R14, R24, R20 ;  /* 0x000000180e14722b */ /* 0x000fd00000008114 */
[----:B------:R-:W-:-:S06]  /*3480*/  DSETP.GT.AND P1, PT, R20, RZ, PT ;  /* 0x000000ff1400722a */ /* 0x000fcc0003f24000 */
[----:B------:R-:W-:Y:S02]  /*3490*/  FSEL R14, R24, R14, P1 ;  /* 0x0000000e180e7208 */ /* 0x000fe40000800000 */
[----:B------:R-:W-:Y:S01]  /*34a0*/  FSEL R15, R25, R15, P1 ;  /* 0x0000000f190f7208 */ /* 0x000fe20000800000 */
[----:B------:R-:W-:Y:S06]  /*34b0*/  BRA `(.L_x_77) ;  /* 0x0000000000647947 */ /* 0x000fec0003800000 */
.L_x_76:
[----:B------:R-:W-:-:S14]  /*34c0*/  DSETP.NE.AND P1, PT, R20, RZ, PT ;  /* 0x000000ff1400722a */ /* 0x000fdc0003f25000 */
[----:B------:R-:W-:Y:S05]  /*34d0*/  @!P1 BRA `(.L_x_78) ;  /* 0x0000000000589947 */ /* 0x000fea0003800000 */
[----:B------:R-:W-:-:S13]  /*34e0*/  ISETP.GE.AND P1, PT, R21, RZ, PT ;  /* 0x000000ff1500720c */ /* 0x000fda0003f26270 */
[----:B------:R-:W-:Y:S02]  /*34f0*/  @!P1 IMAD.MOV.U32 R14, RZ, RZ, 0x0 ;  /* 0x00000000ff0e9424 */ /* 0x000fe400078e00ff */
[----:B------:R-:W-:Y:S01]  /*3500*/  @!P1 IMAD.MOV.U32 R15, RZ, RZ, -0x80000 ;  /* 0xfff80000ff0f9424 */ /* 0x000fe200078e00ff */
[----:B------:R-:W-:Y:S06]  /*3510*/  @!P1 BRA `(.L_x_77) ;  /* 0x00000000004c9947 */ /* 0x000fec0003800000 */
[----:B------:R-:W-:-:S13]  /*3520*/  ISETP.GT.AND P1, PT, R21, 0x7fefffff, PT ;  /* 0x7fefffff1500780c */ /* 0x000fda0003f24270 */
[----:B------:R-:W-:Y:S05]  /*3530*/  @P1 BRA `(.L_x_78) ;  /* 0x0000000000401947 */ /* 0x000fea0003800000 */
[----:B------:R-:W-:Y:S01]  /*3540*/  DMUL R20, R20, 8.11296384146066816958e+31 ;  /* 0x4690000014147828 */ /* 0x000fe20000000000 */
[----:B------:R-:W-:Y:S01]  /*3550*/  IMAD.MOV.U32 R14, RZ, RZ, RZ ;  /* 0x000000ffff0e7224 */ /* 0x000fe200078e00ff */
[----:B------:R-:W-:Y:S01]  /*3560*/  MOV R24, 0x0 ;  /* 0x0000000000187802 */ /* 0x000fe20000000f00 */
[----:B------:R-:W-:-:S03]  /*3570*/  IMAD.MOV.U32 R25, RZ, RZ, 0x3fd80000 ;  /* 0x3fd80000ff197424 */ /* 0x000fc600078e00ff */
[----:B------:R-:W0:Y:S02]  /*3580*/  MUFU.RSQ64H R15, R21 ;  /* 0x00000015000f7308 */ /* 0x000e240000001c00 */
[----:B0-----:R-:W-:-:S08]  /*3590*/  DMUL R26, R14, R14 ;  /* 0x0000000e0e1a7228 */ /* 0x001fd00000000000 */
[----:B------:R-:W-:-:S08]  /*35a0*/  DFMA R26, R20, -R26, 1 ;  /* 0x3ff00000141a742b */ /* 0x000fd0000000081a */
[----:B------:R-:W-:Y:S02]  /*35b0*/  DFMA R24, R26, R24, 0.5 ;  /* 0x3fe000001a18742b */ /* 0x000fe40000000018 */
[----:B------:R-:W-:-:S08]  /*35c0*/  DMUL R26, R14, R26 ;  /* 0x0000001a0e1a7228 */ /* 0x000fd00000000000 */
[----:B------:R-:W-:-:S08]  /*35d0*/  DFMA R24, R24, R26, R14 ;  /* 0x0000001a1818722b */ /* 0x000fd0000000000e */
[----:B------:R-:W-:Y:S02]  /*35e0*/  DMUL R14, R20, R24 ;  /* 0x00000018140e7228 */ /* 0x000fe40000000000 */
[----:B------:R-:W-:-:S06]  /*35f0*/  VIADD R25, R25, 0xfff00000 ;  /* 0xfff0000019197836 */ /* 0x000fcc0000000000 */
[----:B------:R-:W-:-:S08]  /*3600*/  DFMA R26, R14, -R14, R20 ;  /* 0x8000000e0e1a722b */ /* 0x000fd00000000014 */
[----:B------:R-:W-:-:S10]  /*3610*/  DFMA R14, R24, R26, R14 ;  /* 0x0000001a180e722b */ /* 0x000fd4000000000e */
[----:B------:R-:W-:Y:S01]  /*3620*/  VIADD R15, R15, 0xfcb00000 ;  /* 0xfcb000000f0f7836 */ /* 0x000fe20000000000 */
[----:B------:R-:W-:Y:S06]  /*3630*/  BRA `(.L_x_77) ;  /* 0x0000000000047947 */ /* 0x000fec0003800000 */
.L_x_78:
[----:B------:R-:W-:-:S11]  /*3640*/  DADD R14, R20, R20 ;  /* 0x00000000140e7229 */ /* 0x000fd60000000014 */
.L_x_77:
[----:B------:R-:W-:Y:S05]  /*3650*/  BSYNC.RECONVERGENT B1 ;  /* 0x0000000000017941 */ /* 0x000fea0003800200 */
.L_x_75:
[----:B------:R-:W-:-:S04]  /*3660*/  MOV R29, 0x0 ;  /* 0x00000000001d7802 */ /* 0x000fc80000000f00 */
[----:B------:R-:W-:Y:S05]  /*3670*/  RET.REL.NODEC R28 `(_Z18get_boundaries_gpuP5PointiPiii) ;  /* 0xffffffc81c607950 */ /* 0x000fea0003c3ffff */
        .type           $_Z18get_boundaries_gpuP5PointiPiii$__internal_accurate_pow,@function
        .size           $_Z18get_boundaries_gpuP5PointiPiii$__internal_accurate_pow,(.L_x_82 - $_Z18get_boundaries_gpuP5PointiPiii$__internal_accurate_pow)
$_Z18get_boundaries_gpuP5PointiPiii$__internal_accurate_pow:
[----:B------:R-:W-:Y:S01]  /*3680*/  ISETP.GT.U32.AND P1, PT, R9, 0xfffff, PT ;  /* 0x000fffff0900780c */ /* 0x000fe20003f24070 */
[--C-:B------:R-:W-:Y:S01]  /*3690*/  IMAD.MOV.U32 R15, RZ, RZ, R9.reuse ;  /* 0x000000ffff0f7224 */ /* 0x100fe200078e0009 */
[----:B------:R-:W-:Y:S01]  /*36a0*/  UMOV UR4, 0x7d2cafe2 ;  /* 0x7d2cafe200047882 */ /* 0x000fe20000000000 */
[----:B------:R-:W-:Y:S01]  /*36b0*/  UMOV UR5, 0x3eb0f5ff ;  /* 0x3eb0f5ff00057882 */ /* 0x000fe20000000000 */
[----:B------:R-:W-:Y:S01]  /*36c0*/  SHF.R.U32.HI R9, RZ, 0x14, R9 ;  /* 0x00000014ff097819 */ /* 0x000fe20000011609 */
[----:B------:R-:W-:Y:S01]  /*36d0*/  UMOV UR8, 0x3b39803f ;  /* 0x3b39803f00087882 */ /* 0x000fe20000000000 */
[----:B------:R-:W-:-:S07]  /*36e0*/  UMOV UR9, 0x3c7abc9e ;  /* 0x3c7abc9e00097882 */ /* 0x000fce0000000000 */
[----:B------:R-:W-:-:S10]  /*36f0*/  @!P1 DMUL R20, R14, 1.80143985094819840000e+16 ;  /* 0x435000000e149828 */ /* 0x000fd40000000000 */
[----:B------:R-:W-:Y:S01]  /*3700*/  @!P1 IMAD.MOV.U32 R15, RZ, RZ, R21 ;  /* 0x000000ffff0f9224 */ /* 0x000fe200078e0015 */
[----:B------:R-:W-:Y:S01]  /*3710*/  @!P1 LEA.HI R9, R21, 0xffffffca, RZ, 0xc ;  /* 0xffffffca15099811 */ /* 0x000fe200078f60ff */
[----:B------:R-:W-:-:S03]  /*3720*/  @!P1 IMAD.MOV.U32 R14, RZ, RZ, R20 ;  /* 0x000000ffff0e9224 */ /* 0x000fc600078e0014 */
[----:B------:R-:W-:Y:S02]  /*3730*/  LOP3.LUT R15, R15, 0x800fffff, RZ, 0xc0, !PT ;  /* 0x800fffff0f0f7812 */ /* 0x000fe400078ec0ff */
[----:B------:R-:W-:Y:S02]  /*3740*/  MOV R30, R14 ;  /* 0x0000000e001e7202 */ /* 0x000fe40000000f00 */
[----:B------:R-:W-:-:S04]  /*3750*/  LOP3.LUT R15, R15, 0x3ff00000, RZ, 0xfc, !PT ;  /* 0x3ff000000f0f7812 */ /* 0x000fc800078efcff */
[----:B------:R-:W-:Y:S01]  /*3760*/  ISETP.GE.U32.AND P2, PT, R15, 0x3ff6a09f, PT ;  /* 0x3ff6a09f0f00780c */ /* 0x000fe20003f46070 */
[----:B------:R-:W-:-:S12]  /*3770*/  IMAD.MOV.U32 R31, RZ, RZ, R15 ;  /* 0x000000ffff1f7224 */ /* 0x000fd800078e000f */
[----:B------:R-:W-:-:S04]  /*3780*/  @P2 VIADD R14, R31, 0xfff00000 ;  /* 0xfff000001f0e2836 */ /* 0x000fc80000000000 */
[----:B------:R-:W-:Y:S01]  /*3790*/  @P2 IMAD.MOV.U32 R31, RZ, RZ, R14 ;  /* 0x000000ffff1f2224 */ /* 0x000fe200078e000e */
[----:B------:R-:W-:-:S05]  /*37a0*/  MOV R14, RZ ;  /* 0x000000ff000e7202 */ /* 0x000fca0000000f00 */
[C---:B------:R-:W-:Y:S02]  /*37b0*/  DADD R26, R30.reuse, 1 ;  /* 0x3ff000001e1a7429 */ /* 0x040fe40000000000 */
[----:B------:R-:W-:-:S04]  /*37c0*/  DADD R30, R30, -1 ;  /* 0xbff000001e1e7429 */ /* 0x000fc80000000000 */
[----:B------:R-:W0:Y:S02]  /*37d0*/  MUFU.RCP64H R15, R27 ;  /* 0x0000001b000f7308 */ /* 0x000e240000001800 */
[----:B0-----:R-:W-:-:S08]  /*37e0*/  DFMA R28, -R26, R14, 1 ;  /* 0x3ff000001a1c742b */ /* 0x001fd0000000010e */
[----:B------:R-:W-:-:S08]  /*37f0*/  DFMA R28, R28, R28, R28 ;  /* 0x0000001c1c1c722b */ /* 0x000fd0000000001c */
[----:B------:R-:W-:Y:S01]  /*3800*/  DFMA R28, R14, R28, R14 ;  /* 0x0000001c0e1c722b */ /* 0x000fe2000000000e */
[----:B------:R-:W-:Y:S02]  /*3810*/  IMAD.MOV.U32 R14, RZ, RZ, 0x41ad3b5a ;  /* 0x41ad3b5aff0e7424 */ /* 0x000fe400078e00ff */
[----:B------:R-:W-:-:S05]  /*3820*/  IMAD.MOV.U32 R15, RZ, RZ, 0x3ed0f5d2 ;  /* 0x3ed0f5d2ff0f7424 */ /* 0x000fca00078e00ff */
[----:B------:R-:W-:-:S08]  /*3830*/  DMUL R32, R30, R28 ;  /* 0x0000001c1e207228 */ /* 0x000fd00000000000 */
[----:B------:R-:W-:-:S08]  /*3840*/  DFMA R32, R30, R28, R32 ;  /* 0x0000001c1e20722b */ /* 0x000fd00000000020 */
[----:B------:R-:W-:-:S08]  /*3850*/  DMUL R34, R32, R32 ;  /* 0x0000002020227228 */ /* 0x000fd00000000000 */
[----:B------:R-:W-:Y:S01]  /*3860*/  DFMA R14, R34, UR4, R14 ;  /* 0x00000004220e7c2b */ /* 0x000fe2000800000e */
[----:B------:R-:W-:Y:S01]  /*3870*/  UMOV UR4, 0x75488a3f ;  /* 0x75488a3f00047882 */ /* 0x000fe20000000000 */
[----:B------:R-:W-:-:S06]  /*3880*/  UMOV UR5, 0x3ef3b20a ;  /* 0x3ef3b20a00057882 */ /* 0x000fcc0000000000 */
[----:B------:R-:W-:Y:S01]  /*3890*/  DFMA R26, R34, R14, UR4 ;  /* 0x00000004221a7e2b */ /* 0x000fe2000800000e */
[----:B------:R-:W-:Y:S01]  /*38a0*/  UMOV UR4, 0xe4faecd5 ;  /* 0xe4faecd500047882 */ /* 0x000fe20000000000 */
[----:B------:R-:W-:Y:S01]  /*38b0*/  UMOV UR5, 0x3f1745cd ;  /* 0x3f1745cd00057882 */ /* 0x000fe20000000000 */
[----:B------:R-:W-:-:S05]  /*38c0*/  DADD R14, R30, -R32 ;  /* 0x000000001e0e7229 */ /* 0x000fca0000000820 */
[----:B------:R-:W-:Y:S01]  /*38d0*/  DFMA R26, R34, R26, UR4 ;  /* 0x00000004221a7e2b */ /* 0x000fe2000800001a */
[----:B------:R-:W-:Y:S01]  /*38e0*/  UMOV UR4, 0x258a578b ;  /* 0x258a578b00047882 */ /* 0x000fe20000000000 */
[----:B------:R-:W-:Y:S01]  /*38f0*/  UMOV UR5, 0x3f3c71c7 ;  /* 0x3f3c71c700057882 */ /* 0x000fe20000000000 */
[----:B------:R-:W-:-:S05]  /*3900*/  DADD R14, R14, R14 ;  /* 0x000000000e0e7229 */ /* 0x000fca000000000e */
[----:B------:R-:W-:Y:S01]  /*3910*/  DFMA R26, R34, R26, UR4 ;  /* 0x00000004221a7e2b */ /* 0x000fe2000800001a */
[----:B------:R-:W-:Y:S01]  /*3920*/  UMOV UR4, 0x9242b910 ;  /* 0x9242b91000047882 */ /* 0x000fe20000000000 */
[----:B------:R-:W-:Y:S01]  /*3930*/  UMOV UR5, 0x3f624924 ;  /* 0x3f62492400057882 */ /* 0x000fe20000000000 */
[----:B------:R-:W-:-:S05]  /*3940*/  DFMA R14, R30, -R32, R14 ;  /* 0x800000201e0e722b */ /* 0x000fca000000000e */
[----:B------:R-:W-:Y:S01]  /*3950*/  DFMA R26, R34, R26, UR4 ;  /* 0x00000004221a7e2b */ /* 0x000fe2000800001a */
[----:B------:R-:W-:Y:S01]  /*3960*/  UMOV UR4, 0x99999dfb ;  /* 0x99999dfb00047882 */ /* 0x000fe20000000000 */
[----:B------:R-:W-:Y:S01]  /*3970*/  UMOV UR5, 0x3f899999 ;  /* 0x3f89999900057882 */ /* 0x000fe20000000000 */
[----:B------:R-:W-:-:S05]  /*3980*/  DMUL R14, R28, R14 ;  /* 0x0000000e1c0e7228 */ /* 0x000fca0000000000 */
[----:B------:R-:W-:Y:S01]  /*3990*/  DFMA R26, R34, R26, UR4 ;  /* 0x00000004221a7e2b */ /* 0x000fe2000800001a */
[----:B------:R-:W-:Y:S01]  /*39a0*/  UMOV UR4, 0x55555555 ;  /* 0x5555555500047882 */ /* 0x000fe20000000000 */
[----:B------:R-:W-:-:S03]  /*39b0*/  UMOV UR5, 0x3fb55555 ;  /* 0x3fb5555500057882 */ /* 0x000fc60000000000 */
[----:B------:R-:W-:Y:S01]  /*39c0*/  VIADD R37, R15, 0x100000 ;  /* 0x001000000f257836 */ /* 0x000fe20000000000 */
[----:B------:R-:W-:Y:S02]  /*39d0*/  MOV R36, R14 ;  /* 0x0000000e00247202 */ /* 0x000fe40000000f00 */
[----:B------:R-:W-:-:S08]  /*39e0*/  DFMA R30, R34, R26, UR4 ;  /* 0x00000004221e7e2b */ /* 0x000fd0000800001a */
[----:B------:R-:W-:Y:S01]  /*39f0*/  DADD R28, -R30, UR4 ;  /* 0x000000041e1c7e29 */ /* 0x000fe20008000100 */
[----:B------:R-:W-:Y:S01]  /*3a00*/  UMOV UR4, 0xb9e7b0 ;  /* 0x00b9e7b000047882 */ /* 0x000fe20000000000 */
[----:B------:R-:W-:-:S06]  /*3a10*/  UMOV UR5, 0x3c46a4cb ;  /* 0x3c46a4cb00057882 */ /* 0x000fcc0000000000 */
[----:B------:R-:W-:Y:S02]  /*3a20*/  DFMA R28, R34, R26, R28 ;  /* 0x0000001a221c722b */ /* 0x000fe4000000001c */
[----:B------:R-:W-:-:S06]  /*3a30*/  DMUL R26, R32, R32 ;  /* 0x00000020201a7228 */ /* 0x000fcc0000000000 */
[----:B------:R-:W-:Y:S01]  /*3a40*/  DADD R28, R28, -UR4 ;  /* 0x800000041c1c7e29 */ /* 0x000fe20008000000 */
[----:B------:R-:W-:Y:S01]  /*3a50*/  UMOV UR4, 0x80000000 ;  /* 0x8000000000047882 */ /* 0x000fe20000000000 */
[C---:B------:R-:W-:Y:S01]  /*3a60*/  DFMA R20, R32.reuse, R32, -R26 ;  /* 0x000000202014722b */ /* 0x040fe2000000081a */
[----:B------:R-:W-:Y:S01]  /*3a70*/  UMOV UR5, 0x43300000 ;  /* 0x4330000000057882 */ /* 0x000fe20000000000 */
[----:B------:R-:W-:-:S06]  /*3a80*/  DMUL R34, R32, R26 ;  /* 0x0000001a20227228 */ /* 0x000fcc0000000000 */
[C---:B------:R-:W-:Y:S02]  /*3a90*/  DFMA R36, R32.reuse, R36, R20 ;  /* 0x000000242024722b */ /* 0x040fe40000000014 */
[----:B------:R-:W-:-:S08]  /*3aa0*/  DFMA R20, R32, R26, -R34 ;  /* 0x0000001a2014722b */ /* 0x000fd00000000822 */
[----:B------:R-:W-:Y:S02]  /*3ab0*/  DFMA R20, R14, R26, R20 ;  /* 0x0000001a0e14722b */ /* 0x000fe40000000014 */
[----:B------:R-:W-:-:S06]  /*3ac0*/  DADD R26, R30, R28 ;  /* 0x000000001e1a7229 */ /* 0x000fcc000000001c */
[----:B------:R-:W-:Y:S02]  /*3ad0*/  DFMA R20, R32, R36, R20 ;  /* 0x000000242014722b */ /* 0x000fe40000000014 */
[----:B------:R-:W-:Y:S02]  /*3ae0*/  DADD R36, R30, -R26 ;  /* 0x000000001e247229 */ /* 0x000fe4000000081a */
[----:B------:R-:W-:-:S06]  /*3af0*/  DMUL R30, R26, R34 ;  /* 0x000000221a1e7228 */ /* 0x000fcc0000000000 */
[----:B------:R-:W-:Y:S02]  /*3b00*/  DADD R36, R28, R36 ;  /* 0x000000001c247229 */ /* 0x000fe40000000024 */
[----:B------:R-:W-:-:S08]  /*3b10*/  DFMA R28, R26, R34, -R30 ;  /* 0x000000221a1c722b */ /* 0x000fd0000000081e */
[----:B------:R-:W-:-:S08]  /*3b20*/  DFMA R20, R26, R20, R28 ;  /* 0x000000141a14722b */ /* 0x000fd0000000001c */
[----:B------:R-:W-:-:S08]  /*3b30*/  DFMA R36, R36, R34, R20 ;  /* 0x000000222424722b */ /* 0x000fd00000000014 */
[----:B------:R-:W-:-:S08]  /*3b40*/  DADD R20, R30, R36 ;  /* 0x000000001e147229 */ /* 0x000fd00000000024 */
[--C-:B------:R-:W-:Y:S02]  /*3b50*/  DADD R26, R32, R20.reuse ;  /* 0x00000000201a7229 */ /* 0x100fe40000000014 */
[----:B------:R-:W-:-:S06]  /*3b60*/  DADD R30, R30, -R20 ;  /* 0x000000001e1e7229 */ /* 0x000fcc0000000814 */
[----:B------:R-:W-:Y:S02]  /*3b70*/  DADD R32, R32, -R26 ;  /* 0x0000000020207229 */ /* 0x000fe4000000081a */
[----:B------:R-:W-:-:S06]  /*3b80*/  DADD R30, R36, R30 ;  /* 0x00000000241e7229 */ /* 0x000fcc000000001e */
[----:B------:R-:W-:Y:S01]  /*3b90*/  DADD R32, R20, R32 ;  /* 0x0000000014207229 */ /* 0x000fe20000000020 */
[C---:B------:R-:W-:Y:S02]  /*3ba0*/  VIADD R20, R9.reuse, 0xfffffc01 ;  /* 0xfffffc0109147836 */ /* 0x040fe40000000000 */
[----:B------:R-:W-:Y:S02]  /*3bb0*/  @P2 VIADD R20, R9, 0xfffffc02 ;  /* 0xfffffc0209142836 */ /* 0x000fe40000000000 */
[----:B------:R-:W-:-:S03]  /*3bc0*/  IMAD.MOV.U32 R21, RZ, RZ, 0x43300000 ;  /* 0x43300000ff157424 */ /* 0x000fc600078e00ff */
[----:B------:R-:W-:Y:S01]  /*3bd0*/  DADD R30, R30, R32 ;  /* 0x000000001e1e7229 */ /* 0x000fe20000000020 */
[----:B------:R-:W-:-:S06]  /*3be0*/  LOP3.LUT R20, R20, 0x80000000, RZ, 0x3c, !PT ;  /* 0x8000000014147812 */ /* 0x000fcc00078e3cff */
[----:B------:R-:W-:Y:S01]  /*3bf0*/  DADD R28, R20, -UR4 ;  /* 0x80000004141c7e29 */ /* 0x000fe20008000000 */
[----:B------:R-:W-:Y:S01]  /*3c00*/  UMOV UR4, 0xfefa39ef ;  /* 0xfefa39ef00047882 */ /* 0x000fe20000000000 */
[----:B------:R-:W-:Y:S01]  /*3c10*/  DADD R14, R14, R30 ;  /* 0x000000000e0e7229 */ /* 0x000fe2000000001e */
[----:B------:R-:W-:-:S07]  /*3c20*/  UMOV UR5, 0x3fe62e42 ;  /* 0x3fe62e4200057882 */ /* 0x000fce0000000000 */
[----:B------:R-:W-:-:S08]  /*3c30*/  DADD R30, R26, R14 ;  /* 0x000000001a1e7229 */ /* 0x000fd0000000000e */
[--C-:B------:R-:W-:Y:S02]  /*3c40*/  DFMA R20, R28, UR4, R30.reuse ;  /* 0x000000041c147c2b */ /* 0x100fe4000800001e */
[----:B------:R-:W-:-:S06]  /*3c50*/  DADD R32, R26, -R30 ;  /* 0x000000001a207229 */ /* 0x000fcc000000081e */
[----:B------:R-:W-:Y:S02]  /*3c60*/  DFMA R26, R28, -UR4, R20 ;  /* 0x800000041c1a7c2b */ /* 0x000fe40008000014 */
[----:B------:R-:W-:-:S06]  /*3c70*/  DADD R32, R14, R32 ;  /* 0x000000000e207229 */ /* 0x000fcc0000000020 */
[----:B------:R-:W-:-:S08]  /*3c80*/  DADD R26, -R30, R26 ;  /* 0x000000001e1a7229 */ /* 0x000fd0000000011a */
[----:B------:R-:W-:-:S08]  /*3c90*/  DADD R26, R32, -R26 ;  /* 0x00000000201a7229 */ /* 0x000fd0000000081a */
[----:B------:R-:W-:-:S08]  /*3ca0*/  DFMA R26, R28, UR8, R26 ;  /* 0x000000081c1a7c2b */ /* 0x000fd0000800001a */
[----:B------:R-:W-:-:S08]  /*3cb0*/  DADD R14, R20, R26 ;  /* 0x00000000140e7229 */ /* 0x000fd0000000001a */
[----:B------:R-:W-:Y:S02]  /*3cc0*/  DADD R20, R20, -R14 ;  /* 0x0000000014147229 */ /* 0x000fe4000000080e */
[----:B------:R-:W-:-:S06]  /*3cd0*/  DMUL R28, R14, 2 ;  /* 0x400000000e1c7828 */ /* 0x000fcc0000000000 */
[----:B------:R-:W-:Y:S02]  /*3ce0*/  DADD R26, R26, R20 ;  /* 0x000000001a1a7229 */ /* 0x000fe40000000014 */
[----:B------:R-:W-:-:S08]  /*3cf0*/  DFMA R14, R14, 2, -R28 ;  /* 0x400000000e0e782b */ /* 0x000fd0000000081c */
[----:B------:R-:W-:Y:S01]  /*3d00*/  DFMA R26, R26, 2, R14 ;  /* 0x400000001a1a782b */ /* 0x000fe2000000000e */
[----:B------:R-:W-:Y:S01]  /*3d10*/  MOV R14, 0x652b82fe ;  /* 0x652b82fe000e7802 */ /* 0x000fe20000000f00 */
[----:B------:R-:W-:-:S06]  /*3d20*/  IMAD.MOV.U32 R15, RZ, RZ, 0x3ff71547 ;  /* 0x3ff71547ff0f7424 */ /* 0x000fcc00078e00ff */
[----:B------:R-:W-:-:S08]  /*3d30*/  DADD R30, R28, R26 ;  /* 0x000000001c1e7229 */ /* 0x000fd0000000001a */
[----:B------:R-:W-:Y:S02]  /*3d40*/  DFMA R14, R30, R14, 6.75539944105574400000e+15 ;  /* 0x433800001e0e742b */ /* 0x000fe4000000000e */
[----:B------:R-:W-:Y:S01]  /*3d50*/  FSETP.GEU.AND P1, PT, |R31|, 4.1917929649353027344, PT ;  /* 0x4086232b1f00780b */ /* 0x000fe20003f2e200 */
[----:B------:R-:W-:-:S05]  /*3d60*/  DADD R28, R28, -R30 ;  /* 0x000000001c1c7229 */ /* 0x000fca000000081e */
[----:B------:R-:W-:-:S03]  /*3d70*/  DADD R20, R14, -6.75539944105574400000e+15 ;  /* 0xc33800000e147429 */ /* 0x000fc60000000000 */
[----:B------:R-:W-:-:S05]  /*3d80*/  DADD R26, R26, R28 ;  /* 0x000000001a1a7229 */ /* 0x000fca000000001c */
[----:B------:R-:W-:Y:S01]  /*3d90*/  DFMA R32, R20, -UR4, R30 ;  /* 0x8000000414207c2b */ /* 0x000fe2000800001e */
[----:B------:R-:W-:Y:S01]  /*3da0*/  UMOV UR4, 0x3b39803f ;  /* 0x3b39803f00047882 */ /* 0x000fe20000000000 */
[----:B------:R-:W-:-:S06]  /*3db0*/  UMOV UR5, 0x3c7abc9e ;  /* 0x3c7abc9e00057882 */ /* 0x000fcc0000000000 */
[----:B------:R-:W-:Y:S01]  /*3dc0*/  DFMA R32, R20, -UR4, R32 ;  /* 0x8000000414207c2b */ /* 0x000fe20008000020 */
[----:B------:R-:W-:Y:S01]  /*3dd0*/  UMOV UR4, 0x69ce2bdf ;  /* 0x69ce2bdf00047882 */ /* 0x000fe20000000000 */
[----:B------:R-:W-:Y:S01]  /*3de0*/  IMAD.MOV.U32 R20, RZ, RZ, -0x35dec16 ;  /* 0xfca213eaff147424 */ /* 0x000fe200078e00ff */
[----:B------:R-:W-:Y:S01]  /*3df0*/  UMOV UR5, 0x3e5ade15 ;  /* 0x3e5ade1500057882 */ /* 0x000fe20000000000 */
[----:B------:R-:W-:-:S06]  /*3e00*/  IMAD.MOV.U32 R21, RZ, RZ, 0x3e928af3 ;  /* 0x3e928af3ff157424 */ /* 0x000fcc00078e00ff */
[----:B------:R-:W-:Y:S01]  /*3e10*/  DFMA R20, R32, UR4, R20 ;  /* 0x0000000420147c2b */ /* 0x000fe20008000014 */
[----:B------:R-:W-:Y:S01]  /*3e20*/  UMOV UR4, 0x62401315 ;  /* 0x6240131500047882 */ /* 0x000fe20000000000 */
[----:B------:R-:W-:-:S06]  /*3e30*/  UMOV UR5, 0x3ec71dee ;  /* 0x3ec71dee00057882 */ /* 0x000fcc0000000000 */
[----:B------:R-:W-:Y:S01]  /*3e40*/  DFMA R20, R32, R20, UR4 ;  /* 0x0000000420147e2b */ /* 0x000fe20008000014 */
        /* <DEDUP_REMOVED lines=20> */
[----:B------:R-:W-:-:S08]  /*3f90*/  DFMA R20, R32, R20, UR4 ;  /* 0x0000000420147e2b */ /* 0x000fd00008000014 */
[----:B------:R-:W-:-:S08]  /*3fa0*/  DFMA R20, R32, R20, 1 ;  /* 0x3ff000002014742b */ /* 0x000fd00000000014 */
[----:B------:R-:W-:-:S10]  /*3fb0*/  DFMA R20, R32, R20, 1 ;  /* 0x3ff000002014742b */ /* 0x000fd40000000014 */
[----:B------:R-:W-:Y:S01]  /*3fc0*/  LEA R29, R14, R21, 0x14 ;  /* 0x000000150e1d7211 */ /* 0x000fe200078ea0ff */
[----:B------:R-:W-:Y:S01]  /*3fd0*/  IMAD.MOV.U32 R28, RZ, RZ, R20 ;  /* 0x000000ffff1c7224 */ /* 0x000fe200078e0014 */
[----:B------:R-:W-:Y:S06]  /*3fe0*/  @!P1 BRA `(.L_x_79) ;  /* 0x0000000000309947 */ /* 0x000fec0003800000 */
[----:B------:R-:W-:Y:S01]  /*3ff0*/  FSETP.GEU.AND P2, PT, |R31|, 4.2275390625, PT ;  /* 0x408748001f00780b */ /* 0x000fe20003f4e200 */
[C---:B------:R-:W-:Y:S02]  /*4000*/  DADD R28, R30.reuse, +INF ;  /* 0x7ff000001e1c7429 */ /* 0x040fe40000000000 */
[----:B------:R-:W-:-:S08]  /*4010*/  DSETP.GEU.AND P1, PT, R30, RZ, PT ;  /* 0x000000ff1e00722a */ /* 0x000fd00003f2e000 */
[----:B------:R-:W-:Y:S02]  /*4020*/  FSEL R28, R28, RZ, P1 ;  /* 0x000000ff1c1c7208 */ /* 0x000fe40000800000 */
[----:B------:R-:W-:Y:S02]  /*4030*/  @!P2 LEA.HI R9, R14, R14, RZ, 0x1 ;  /* 0x0000000e0e09a211 */ /* 0x000fe400078f08ff */
[----:B------:R-:W-:Y:S02]  /*4040*/  FSEL R29, R29, RZ, P1 ;  /* 0x000000ff1d1d7208 */ /* 0x000fe40000800000 */
[----:B------:R-:W-:-:S05]  /*4050*/  @!P2 SHF.R.S32.HI R9, RZ, 0x1, R9 ;  /* 0x00000001ff09a819 */ /* 0x000fca0000011409 */
[----:B------:R-:W-:Y:S02]  /*4060*/  @!P2 IMAD.IADD R14, R14, 0x1, -R9 ;  /* 0x000000010e0ea824 */ /* 0x000fe400078e0a09 */
[----:B------:R-:W-:-:S03]  /*4070*/  @!P2 IMAD R21, R9, 0x100000, R21 ;  /* 0x001000000915a824 */ /* 0x000fc600078e0215 */
[----:B------:R-:W-:Y:S02]  /*4080*/  @!P2 LEA R15, R14, 0x3ff00000, 0x14 ;  /* 0x3ff000000e0fa811 */ /* 0x000fe400078ea0ff */
[----:B------:R-:W-:-:S06]  /*4090*/  @!P2 MOV R14, RZ ;  /* 0x000000ff000ea202 */ /* 0x000fcc0000000f00 */
[----:B------:R-:W-:-:S11]  /*40a0*/  @!P2 DMUL R28, R20, R14 ;  /* 0x0000000e141ca228 */ /* 0x000fd60000000000 */
.L_x_79:
[----:B------:R-:W-:Y:S01]  /*40b0*/  DFMA R26, R26, R28, R28 ;  /* 0x0000001c1a1a722b */ /* 0x000fe2000000001c */
[----:B------:R-:W-:Y:S01]  /*40c0*/  IMAD.MOV.U32 R20, RZ, RZ, R12 ;  /* 0x000000ffff147224 */ /* 0x000fe200078e000c */
[----:B------:R-:W-:Y:S01]  /*40d0*/  DSETP.NEU.AND P1, PT, |R28|, +INF , PT ;  /* 0x7ff000001c00742a */ /* 0x000fe20003f2d200 */
[----:B------:R-:W-:-:S07]  /*40e0*/  IMAD.MOV.U32 R21, RZ, RZ, 0x0 ;  /* 0x00000000ff157424 */ /* 0x000fce00078e00ff */
[----:B------:R-:W-:Y:S02]  /*40f0*/  FSEL R14, R28, R26, !P1 ;  /* 0x0000001a1c0e7208 */ /* 0x000fe40004800000 */
[----:B------:R-:W-:Y:S01]  /*4100*/  FSEL R9, R29, R27, !P1 ;  /* 0x0000001b1d097208 */ /* 0x000fe20004800000 */
[----:B------:R-:W-:Y:S06]  /*4110*/  RET.REL.NODEC R20 `(_Z18get_boundaries_gpuP5PointiPiii) ;  /* 0xffffffbc14b87950 */ /* 0x000fec0003c3ffff */
.L_x_80:
[----:B------:R-:W-:-:S00]  /*4120*/  BRA `(.L_x_80) ;  /* 0xfffffffc00fc7947 */ /* 0x000fc0000383ffff */
[----:B------:R-:W-:-:S00]  /*4130*/  NOP ;  /* 0x0000000000007918 */ /* 0x000fc00000000000 */
        /* <DEDUP_REMOVED lines=12> */
.L_x_82:


//--------------------- .nv.shared.reserved.0     --------------------------
	.section	.nv.shared.reserved.0,"aw",@nobits
	.weak		__nv_reservedSMEM_offset_0_alias
	.size		__nv_reservedSMEM_offset_0_alias, 0, 64
	.other		__nv_reservedSMEM_offset_0_alias,@"STO_CUDA_RESERVED_SHARED STV_DEFAULT"
__nv_reservedSMEM_offset_0_alias:
	.zero		0
	.zero		64


//--------------------- .nv.constant0._Z18get_boundaries_gpuP5PointiPiii --------------------------
	.section	.nv.constant0._Z18get_boundaries_gpuP5PointiPiii,"a",@progbits
	.sectionflags	@""
	.align	4
.nv.constant0._Z18get_boundaries_gpuP5PointiPiii:
	.zero		928


//--------------------- SYMBOLS --------------------------

	.type		.nv.reservedSmem.offset0,@object
	.size		.nv.reservedSmem.offset0,0x4
